def gluon_tcgen05(
    a_ptr,
    b_ptr,
    c_ptr,
    M,
    N,
    K,
    stride_am,
    stride_bk,
    stride_cm,
    BLOCK_M: gl.constexpr,
    BLOCK_N: gl.constexpr,
    BLOCK_K: gl.constexpr,
    DTYPE: gl.constexpr,
    A_LAYOUT: gl.constexpr,
    B_LAYOUT: gl.constexpr,
    C_LAYOUT: gl.constexpr,
    B_SHAPE: gl.constexpr,
    TMEM_LAYOUT: gl.constexpr,
    TMEM_REG: gl.constexpr,
    TRANS_B: gl.constexpr,
    NUM_BUFFERS: gl.constexpr,
):
    a_desc = tma.make_tensor_descriptor(
        a_ptr, [M, K], [stride_am, 1], [BLOCK_M, BLOCK_K], A_LAYOUT
    )
    b_desc = tma.make_tensor_descriptor(
        b_ptr,
        [N, K] if TRANS_B else [K, N],
        [stride_bk, 1],
        B_SHAPE,
        B_LAYOUT,
    )
    c_desc = tma.make_tensor_descriptor(
        c_ptr, [M, N], [stride_cm, 1], [BLOCK_M, BLOCK_N], C_LAYOUT
    )

    a_bufs = gl.allocate_shared_memory(
        DTYPE, [NUM_BUFFERS, BLOCK_M, BLOCK_K], A_LAYOUT
    )
    b_bufs = gl.allocate_shared_memory(DTYPE, [NUM_BUFFERS] + B_SHAPE, B_LAYOUT)

    pid_m = gl.program_id(0)
    pid_n = gl.program_id(1)
    off_m = pid_m * BLOCK_M
    off_n = pid_n * BLOCK_N

    tma_bars = gl.allocate_shared_memory(
        gl.int64, [NUM_BUFFERS, 1], mbarrier.MBarrierLayout()
    )
    mma_bars = gl.allocate_shared_memory(
        gl.int64, [NUM_BUFFERS, 1], mbarrier.MBarrierLayout()
    )
    for i in gl.static_range(NUM_BUFFERS):
        mbarrier.init(tma_bars.index(i), count=1)
        mbarrier.init(mma_bars.index(i), count=1)

    acc_tmem = allocate_tensor_memory(gl.float32, [BLOCK_M, BLOCK_N], TMEM_LAYOUT)
    idx = 0
    phase = 0
    use_acc = False
    for k in range(0, K, BLOCK_K):
        a = a_bufs.index(idx)
        b = b_bufs.index(idx)
        tma_bar = tma_bars.index(idx)
        mma_bar = mma_bars.index(idx)
        mbarrier.expect(
            tma_bar, a_desc.block_type.nbytes + b_desc.block_type.nbytes
        )
        tma.async_copy_global_to_shared(a_desc, [off_m, k], tma_bar, a)
        tma.async_copy_global_to_shared(
            b_desc, [off_n, k] if TRANS_B else [k, off_n], tma_bar, b
        )
        mbarrier.wait(tma_bar, phase=phase)

        if TRANS_B:
            b = b.permute((1, 0))
        tcgen05_mma(a, b, acc_tmem, use_acc=use_acc)
        tcgen05_commit(mma_bar)
        mbarrier.wait(mma_bar, phase=phase)
        use_acc = True

        idx += 1
        if idx == NUM_BUFFERS:
            idx = 0
            phase ^= 1

    for i in gl.static_range(NUM_BUFFERS):
        mbarrier.invalidate(tma_bars.index(i))
        mbarrier.invalidate(mma_bars.index(i))

    acc = acc_tmem.load(TMEM_REG)
    c_smem = gl.allocate_shared_memory(DTYPE, [BLOCK_M, BLOCK_N], C_LAYOUT)
    c_smem.store(acc.to(DTYPE))
    fence_async_shared()
    tma.async_copy_shared_to_global(c_desc, [off_m, off_n], c_smem)
    tma.store_wait(pendings=0)

# config = {"BLOCK_K": 128, "BLOCK_M": 128, "BLOCK_N": 64, "arch": "sm_100", "dtype": "bf16", "num_buffers": 3, "num_warps": 4, "trans_b": 1}
# arch = sm_100


// ===== COMPILED SASS (sm_100a) =====

	.target	sm_100a

	.elftype	@"ET_EXEC"


//--------------------- .note.nv.tkinfo           --------------------------
	.section	.note.nv.tkinfo,"",@"SHT_NOTE"
	.sectionflags	@"SHF_NOTE_NV_TKINFO"
	.tkinfo
        /*0018*/ 	.word	0x00000081
        /*0030*/ 	.string	""
        /*0030*/ 	.string	"ptxas-blackwell"
        /*0030*/ 	.string	"Cuda compilation tools, release 12.9, V12.9.86"
        /*0030*/ 	.string	"Build cuda_12.9.r12.9/compiler.36037853_0"
        /*0030*/ 	.string	"-v  -suppress-debug-info  -lineinfo  -arch sm_100a "



//--------------------- .note.nv.cuver            --------------------------
	.section	.note.nv.cuver,"",@"SHT_NOTE"
	.sectionflags	@"SHF_NOTE_NV_CUVER"
        /*0018*/ 	.short	0x0001
        /*001a*/ 	.short	0x0064
        /*001c*/ 	.short	0x0001
        /*001e*/ 	.short	0x0000
        /*0020*/ 	.short	0x0001
        /*0022*/ 	.short	0x0000


//--------------------- .nv.info                  --------------------------
	.section	.nv.info,"",@"SHT_CUDA_INFO"
	.align	4


	//----- nvinfo : EIATTR_REGCOUNT
	.align		4
        /*0000*/ 	.byte	0x04, 0x2f
        /*0002*/ 	.short	(.L_4 - .L_3)
	.align		4
.L_3:
        /*0004*/ 	.word	index@(gluon_tcgen05)
        /*0008*/ 	.word	0x00000047


	//----- nvinfo : EIATTR_FRAME_SIZE
	.align		4
.L_4:
        /*000c*/ 	.byte	0x04, 0x11
        /*000e*/ 	.short	(.L_6 - .L_5)
	.align		4
.L_5:
        /*0010*/ 	.word	index@($__internal_2_$__cuda_sm10x_tcgen05_guardrail_trap_unallocated_columns_being_dealloced)
        /*0014*/ 	.word	0x00000000


	//----- nvinfo : EIATTR_FRAME_SIZE
	.align		4
.L_6:
        /*0018*/ 	.byte	0x04, 0x11
        /*001a*/ 	.short	(.L_8 - .L_7)
	.align		4
.L_7:
        /*001c*/ 	.word	index@($__internal_1_$__cuda_sm10x_tcgen05_guardrail_trap_phase_invalid_during_alloc)
        /*0020*/ 	.word	0x00000000


	//----- nvinfo : EIATTR_FRAME_SIZE
	.align		4
.L_8:
        /*0024*/ 	.byte	0x04, 0x11
        /*0026*/ 	.short	(.L_10 - .L_9)
	.align		4
.L_9:
        /*0028*/ 	.word	index@($__internal_0_$__cuda_sm10x_tcgen05_guardrail_trap_col_being_dealloced_not_returned_by_alloc)
        /*002c*/ 	.word	0x00000000


	//----- nvinfo : EIATTR_FRAME_SIZE
	.align		4
.L_10:
        /*0030*/ 	.byte	0x04, 0x11
        /*0032*/ 	.short	(.L_12 - .L_11)
	.align		4
.L_11:
        /*0034*/ 	.word	index@(gluon_tcgen05)
        /*0038*/ 	.word	0x00000000


	//----- nvinfo : EIATTR_MIN_STACK_SIZE
	.align		4
.L_12:
        /*003c*/ 	.byte	0x04, 0x12
        /*003e*/ 	.short	(.L_14 - .L_13)
	.align		4
.L_13:
        /*0040*/ 	.word	index@(gluon_tcgen05)
        /*0044*/ 	.word	0x00000000
.L_14:


//--------------------- .nv.info.gluon_tcgen05    --------------------------
	.section	.nv.info.gluon_tcgen05,"",@"SHT_CUDA_INFO"
	.sectionflags	@""
	.align	4


	//----- nvinfo : EIATTR_CUDA_API_VERSION
	.align		4
        /*0000*/ 	.byte	0x04, 0x37
        /*0002*/ 	.short	(.L_16 - .L_15)
.L_15:
        /*0004*/ 	.word	0x00000081


	//----- nvinfo : EIATTR_KPARAM_INFO
	.align		4
.L_16:
        /*0008*/ 	.byte	0x04, 0x17
        /*000a*/ 	.short	(.L_18 - .L_17)
.L_17:
        /*000c*/ 	.word	0x00000000
        /*0010*/ 	.short	0x000a
        /*0012*/ 	.short	0x0048
        /*0014*/ 	.byte	0x00, 0xf4, 0x21, 0x00


	//----- nvinfo : EIATTR_KPARAM_INFO
	.align		4
.L_18:
        /*0018*/ 	.byte	0x04, 0x17
        /*001a*/ 	.short	(.L_20 - .L_19)
.L_19:
        /*001c*/ 	.word	0x00000000
        /*0020*/ 	.short	0x0009
        /*0022*/ 	.short	0x0040
        /*0024*/ 	.byte	0x00, 0xf4, 0x21, 0x00


	//----- nvinfo : EIATTR_KPARAM_INFO
	.align		4
.L_20:
        /*0028*/ 	.byte	0x04, 0x17
        /*002a*/ 	.short	(.L_22 - .L_21)
.L_21:
        /*002c*/ 	.word	0x00000000
        /*0030*/ 	.short	0x0008
        /*0032*/ 	.short	0x0038
        /*0034*/ 	.byte	0x00, 0xf0, 0x21, 0x00


	//----- nvinfo : EIATTR_KPARAM_INFO
	.align		4
.L_22:
        /*0038*/ 	.byte	0x04, 0x17
        /*003a*/ 	.short	(.L_24 - .L_23)
.L_23:
        /*003c*/ 	.word	0x00000000
        /*0040*/ 	.short	0x0007
        /*0042*/ 	.short	0x0030
        /*0044*/ 	.byte	0x00, 0xf0, 0x21, 0x00


	//----- nvinfo : EIATTR_KPARAM_INFO
	.align		4
.L_24:
        /*0048*/ 	.byte	0x04, 0x17
        /*004a*/ 	.short	(.L_26 - .L_25)
.L_25:
        /*004c*/ 	.word	0x00000000
        /*0050*/ 	.short	0x0006
        /*0052*/ 	.short	0x0028
        /*0054*/ 	.byte	0x00, 0xf0, 0x21, 0x00


	//----- nvinfo : EIATTR_KPARAM_INFO
	.align		4
.L_26:
        /*0058*/ 	.byte	0x04, 0x17
        /*005a*/ 	.short	(.L_28 - .L_27)
.L_27:
        /*005c*/ 	.word	0x00000000
        /*0060*/ 	.short	0x0005
        /*0062*/ 	.short	0x0020
        /*0064*/ 	.byte	0x00, 0xf0, 0x11, 0x00


	//----- nvinfo : EIATTR_KPARAM_INFO
	.align		4
.L_28:
        /*0068*/ 	.byte	0x04, 0x17
        /*006a*/ 	.short	(.L_30 - .L_29)
.L_29:
        /*006c*/ 	.word	0x00000000
        /*0070*/ 	.short	0x0004
        /*0072*/ 	.short	0x001c
        /*0074*/ 	.byte	0x00, 0xf0, 0x11, 0x00


	//----- nvinfo : EIATTR_KPARAM_INFO
	.align		4
.L_30:
        /*0078*/ 	.byte	0x04, 0x17
        /*007a*/ 	.short	(.L_32 - .L_31)
.L_31:
        /*007c*/ 	.word	0x00000000
        /*0080*/ 	.short	0x0003
        /*0082*/ 	.short	0x0018
        /*0084*/ 	.byte	0x00, 0xf0, 0x11, 0x00


	//----- nvinfo : EIATTR_KPARAM_INFO
	.align		4
.L_32:
        /*0088*/ 	.byte	0x04, 0x17
        /*008a*/ 	.short	(.L_34 - .L_33)
.L_33:
        /*008c*/ 	.word	0x00000000
        /*0090*/ 	.short	0x0002
        /*0092*/ 	.short	0x0010
        /*0094*/ 	.byte	0x00, 0xf4, 0x21, 0x00


	//----- nvinfo : EIATTR_KPARAM_INFO
	.align		4
.L_34:
        /*0098*/ 	.byte	0x04, 0x17
        /*009a*/ 	.short	(.L_36 - .L_35)
.L_35:
        /*009c*/ 	.word	0x00000000
        /*00a0*/ 	.short	0x0001
        /*00a2*/ 	.short	0x0008
        /*00a4*/ 	.byte	0x00, 0xf4, 0x21, 0x00


	//----- nvinfo : EIATTR_KPARAM_INFO
	.align		4
.L_36:
        /*00a8*/ 	.byte	0x04, 0x17
        /*00aa*/ 	.short	(.L_38 - .L_37)
.L_37:
        /*00ac*/ 	.word	0x00000000
        /*00b0*/ 	.short	0x0000
        /*00b2*/ 	.short	0x0000
        /*00b4*/ 	.byte	0x00, 0xf4, 0x21, 0x00


	//----- nvinfo : EIATTR_AT_ENTRY_FRAGMENTS
	.align		4
.L_38:
        /*00b8*/ 	.byte	0x04, 0x4f
        /*00ba*/ 	.short	(.L_40 - .L_39)


	//   ....[0]....
.L_39:
        /*00bc*/ 	.word	0x00000004


	//----- nvinfo : EIATTR_RESERVED_SMEM_USED
	.align		4
.L_40:
        /*00c0*/ 	.byte	0x01, 0x41
	.zero		2


	//----- nvinfo : EIATTR_SPARSE_MMA_MASK
	.align		4
        /*00c4*/ 	.byte	0x03, 0x50
        /*00c6*/ 	.short	0x0000


	//----- nvinfo : EIATTR_TCGEN05_1CTA_USED
	.align		4
        /*00c8*/ 	.byte	0x01, 0x51
	.zero		2


	//----- nvinfo : EIATTR_MAXREG_COUNT
	.align		4
        /*00cc*/ 	.byte	0x03, 0x1b
        /*00ce*/ 	.short	0x00ff


	//----- nvinfo : EIATTR_NUM_BARRIERS
	.align		4
        /*00d0*/ 	.byte	0x02, 0x4c
        /*00d2*/ 	.byte	0x01
	.zero		1


	//----- nvinfo : EIATTR_INT_WARP_WIDE_INSTR_OFFSETS
	.align		4
        /*00d4*/ 	.byte	0x04, 0x31
        /*00d6*/ 	.short	(.L_42 - .L_41)


	//   ....[0]....
.L_41:
        /*00d8*/ 	.word	0x00001750


	//   ....[1]....
        /*00dc*/ 	.word	0x00001770


	//   ....[2]....
        /*00e0*/ 	.word	0x000017f0


	//   ....[3]....
        /*00e4*/ 	.word	0x00001b00


	//   ....[4]....
        /*00e8*/ 	.word	0x00001b50


	//   ....[5]....
        /*00ec*/ 	.word	0x00001b60


	//   ....[6]....
        /*00f0*/ 	.word	0x00001b90


	//   ....[7]....
        /*00f4*/ 	.word	0x00001f90


	//   ....[8]....
        /*00f8*/ 	.word	0x00001fa0


	//   ....[9]....
        /*00fc*/ 	.word	0x00002120


	//   ....[10]....
        /*0100*/ 	.word	0x00002190


	//   ....[11]....
        /*0104*/ 	.word	0x000021a0


	//   ....[12]....
        /*0108*/ 	.word	0x000021e0


	//   ....[13]....
        /*010c*/ 	.word	0x00002690


	//   ....[14]....
        /*0110*/ 	.word	0x000026a0


	//   ....[15]....
        /*0114*/ 	.word	0x00002990


	//   ....[16]....
        /*0118*/ 	.word	0x000029a0


	//   ....[17]....
        /*011c*/ 	.word	0x00002e90


	//   ....[18]....
        /*0120*/ 	.word	0x00002ee0


	//----- nvinfo : EIATTR_COOP_GROUP_MASK_REGIDS
	.align		4
.L_42:
        /*0124*/ 	.byte	0x04, 0x29
        /*0126*/ 	.short	(.L_44 - .L_43)


	//   ....[0]....
.L_43:
        /*0128*/ 	.word	0xffffffff


	//   ....[1]....
        /*012c*/ 	.word	0xffffffff


	//   ....[2]....
        /*0130*/ 	.word	0xffffffff


	//   ....[3]....
        /*0134*/ 	.word	0xffffffff


	//   ....[4]....
        /*0138*/ 	.word	0xffffffff


	//   ....[5]....
        /*013c*/ 	.word	0xffffffff


	//   ....[6]....
        /*0140*/ 	.word	0xffffffff


	//   ....[7]....
        /*0144*/ 	.word	0xffffffff


	//   ....[8]....
        /*0148*/ 	.word	0xffffffff


	//   ....[9]....
        /*014c*/ 	.word	0xffffffff


	//----- nvinfo : EIATTR_COOP_GROUP_INSTR_OFFSETS
	.align		4
.L_44:
        /*0150*/ 	.byte	0x04, 0x28
        /*0152*/ 	.short	(.L_46 - .L_45)


	//   ....[0]....
.L_45:
        /*0154*/ 	.word	0x00000050


	//   ....[1]....
        /*0158*/ 	.word	0x00000310


	//   ....[2]....
        /*015c*/ 	.word	0x00000500


	//   ....[3]....
        /*0160*/ 	.word	0x000009a0


	//   ....[4]....
        /*0164*/ 	.word	0x00000ae0


	//   ....[5]....
        /*0168*/ 	.word	0x00000fe0


	//   ....[6]....
        /*016c*/ 	.word	0x00001120


	//   ....[7]....
        /*0170*/ 	.word	0x00001610


	//   ....[8]....
        /*0174*/ 	.word	0x00002d20


	//   ....[9]....
        /*0178*/ 	.word	0x00002f90


	//----- nvinfo : EIATTR_VRC_CTA_INIT_COUNT
	.align		4
.L_46:
        /*017c*/ 	.byte	0x02, 0x4a
        /*017e*/ 	.byte	0x80
	.zero		1


	//----- nvinfo : EIATTR_MBARRIER_INSTR_OFFSETS
	.align		4
        /*0180*/ 	.byte	0x04, 0x39
        /*0182*/ 	.short	(.L_48 - .L_47)


	//   ....[0]....
.L_47:
        /*0184*/ 	.word	0x00001810
        /*0188*/ 	.word	0x000000ff
        /*018c*/ 	.word	0x00024000
        /*0190*/ 	.short	0x0100
        /*0192*/ 	.byte	0x08
	.zero		1


	//   ....[1]....
        /*0194*/ 	.word	0x00001820
        /*0198*/ 	.word	0x000000ff
        /*019c*/ 	.word	0x00024020
        /*01a0*/ 	.short	0x0100
        /*01a2*/ 	.byte	0x08
	.zero		1


	//   ....[2]....
        /*01a4*/ 	.word	0x000018d0
        /*01a8*/ 	.word	0x000000ff
        /*01ac*/ 	.word	0x00024008
        /*01b0*/ 	.short	0x0100
        /*01b2*/ 	.byte	0x08
	.zero		1


	//   ....[3]....
        /*01b4*/ 	.word	0x000018e0
        /*01b8*/ 	.word	0x000000ff
        /*01bc*/ 	.word	0x00024028
        /*01c0*/ 	.short	0x0100
        /*01c2*/ 	.byte	0x08
	.zero		1


	//   ....[4]....
        /*01c4*/ 	.word	0x000019f0
        /*01c8*/ 	.word	0x000000ff
        /*01cc*/ 	.word	0x00024010
        /*01d0*/ 	.short	0x0100
        /*01d2*/ 	.byte	0x08
	.zero		1


	//   ....[5]....
        /*01d4*/ 	.word	0x00001a00
        /*01d8*/ 	.word	0x000000ff
        /*01dc*/ 	.word	0x00024030
        /*01e0*/ 	.short	0x0100
        /*01e2*/ 	.byte	0x08
	.zero		1


	//   ....[6]....
        /*01e4*/ 	.word	0x00001c00
        /*01e8*/ 	.word	0x000000ff
        /*01ec*/ 	.word	0x00024000
        /*01f0*/ 	.short	0x010a
        /*01f2*/ 	.byte	0x08
	.zero		1


	//   ....[7]....
        /*01f4*/ 	.word	0x00001ff0
        /*01f8*/ 	.word	0x000000ff
        /*01fc*/ 	.word	0x00024020
        /*0200*/ 	.short	0x010a
        /*0202*/ 	.byte	0x08
	.zero		1


	//   ....[8]....
        /*0204*/ 	.word	0x00002250
        /*0208*/ 	.word	0x000000ff
        /*020c*/ 	.word	0x00024000
        /*0210*/ 	.short	0x010a
        /*0212*/ 	.byte	0x2a
	.zero		1


	//   ....[9]....
        /*0214*/ 	.word	0x000026e0
        /*0218*/ 	.word	0x000000ff
        /*021c*/ 	.word	0x00024020
        /*0220*/ 	.short	0x010a
        /*0222*/ 	.byte	0x2a
	.zero		1


	//   ....[10]....
        /*0224*/ 	.word	0x000027b0
        /*0228*/ 	.word	0x000000ff
        /*022c*/ 	.word	0x00024000
        /*0230*/ 	.short	0x0108
        /*0232*/ 	.byte	0x08
	.zero		1


	//   ....[11]....
        /*0234*/ 	.word	0x000027c0
        /*0238*/ 	.word	0x000000ff
        /*023c*/ 	.word	0x00024020
        /*0240*/ 	.short	0x0108
        /*0242*/ 	.byte	0x08
	.zero		1


	//   ....[12]....
        /*0244*/ 	.word	0x00002810
        /*0248*/ 	.word	0x000000ff
        /*024c*/ 	.word	0x00024008
        /*0250*/ 	.short	0x0108
        /*0252*/ 	.byte	0x08
	.zero		1


	//   ....[13]....
        /*0254*/ 	.word	0x00002820
        /*0258*/ 	.word	0x000000ff
        /*025c*/ 	.word	0x00024028
        /*0260*/ 	.short	0x0108
        /*0262*/ 	.byte	0x08
	.zero		1


	//   ....[14]....
        /*0264*/ 	.word	0x00002870
        /*0268*/ 	.word	0x000000ff
        /*026c*/ 	.word	0x00024010
        /*0270*/ 	.short	0x0108
        /*0272*/ 	.byte	0x08
	.zero		1


	//   ....[15]....
        /*0274*/ 	.word	0x00002880
        /*0278*/ 	.word	0x000000ff
        /*027c*/ 	.word	0x00024030
        /*0280*/ 	.short	0x0108
        /*0282*/ 	.byte	0x08
	.zero		1


	//   ....[16]....
        /*0284*/ 	.word	0x00002fb0
        /*0288*/ 	.word	0x000000ff
        /*028c*/ 	.word	0x00024000
        /*0290*/ 	.short	0x010a
        /*0292*/ 	.byte	0x08
	.zero		1


	//   ....[17]....
        /*0294*/ 	.word	0x00002fe0
        /*0298*/ 	.word	0x000000ff
        /*029c*/ 	.word	0x00024020
        /*02a0*/ 	.short	0x010a
        /*02a2*/ 	.byte	0x08
	.zero		1


	//   ....[18]....
        /*02a4*/ 	.word	0x00003010
        /*02a8*/ 	.word	0x000000ff
        /*02ac*/ 	.word	0x00024000
        /*02b0*/ 	.short	0x010a
        /*02b2*/ 	.byte	0x2a
	.zero		1


	//   ....[19]....
        /*02b4*/ 	.word	0x00003040
        /*02b8*/ 	.word	0x000000ff
        /*02bc*/ 	.word	0x00024020
        /*02c0*/ 	.short	0x010a
        /*02c2*/ 	.byte	0x2a
	.zero		1


	//----- nvinfo : EIATTR_NUM_MBARRIERS
	.align		4
.L_48:
        /*02c4*/ 	.byte	0x03, 0x38
        /*02c6*/ 	.short	0x0006


	//----- nvinfo : EIATTR_EXIT_INSTR_OFFSETS
	.align		4
        /*02c8*/ 	.byte	0x04, 0x1c
        /*02ca*/ 	.short	(.L_50 - .L_49)


	//   ....[0]....
.L_49:
        /*02cc*/ 	.word	0x00002fa0


	//----- nvinfo : EIATTR_REQNTID
	.align		4
.L_50:
        /*02d0*/ 	.byte	0x04, 0x10
        /*02d2*/ 	.short	(.L_52 - .L_51)
.L_51:
        /*02d4*/ 	.word	0x00000080
        /*02d8*/ 	.word	0x00000001
        /*02dc*/ 	.word	0x00000001


	//----- nvinfo : EIATTR_CRS_STACK_SIZE
	.align		4
.L_52:
        /*02e0*/ 	.byte	0x04, 0x1e
        /*02e2*/ 	.short	(.L_54 - .L_53)
.L_53:
        /*02e4*/ 	.word	0x00000000


	//----- nvinfo : EIATTR_CBANK_PARAM_SIZE
	.align		4
.L_54:
        /*02e8*/ 	.byte	0x03, 0x19
        /*02ea*/ 	.short	0x0050


	//----- nvinfo : EIATTR_PARAM_CBANK
	.align		4
        /*02ec*/ 	.byte	0x04, 0x0a
        /*02ee*/ 	.short	(.L_56 - .L_55)
	.align		4
.L_55:
        /*02f0*/ 	.word	index@(.nv.constant0.gluon_tcgen05)
        /*02f4*/ 	.short	0x0380
        /*02f6*/ 	.short	0x0050


	//----- nvinfo : EIATTR_SW_WAR
	.align		4
.L_56:
        /*02f8*/ 	.byte	0x04, 0x36
        /*02fa*/ 	.short	(.L_58 - .L_57)
.L_57:
        /*02fc*/ 	.word	0x00000008
.L_58:


//--------------------- .nv.compat                --------------------------
	.section	.nv.compat,"",@"SHT_CUDA_COMPAT_INFO"
	.align	4
        /*0000*/ 	.byte	0x02, 0x02, 0x02, 0x00, 0x02, 0x05, 0x05, 0x00, 0x02, 0x03, 0x03, 0x00, 0x02, 0x06, 0x01, 0x00


//--------------------- .nv.callgraph             --------------------------
	.section	.nv.callgraph,"",@"SHT_CUDA_CALLGRAPH"
	.align	4
	.sectionentsize	8
	.align		4
        /*0000*/ 	.word	0x00000000
	.align		4
        /*0004*/ 	.word	0xffffffff
	.align		4
        /*0008*/ 	.word	0x00000000
	.align		4
        /*000c*/ 	.word	0xfffffffe
	.align		4
        /*0010*/ 	.word	0x00000000
	.align		4
        /*0014*/ 	.word	0xfffffffd
	.align		4
        /*0018*/ 	.word	0x00000000
	.align		4
        /*001c*/ 	.word	0xfffffffc


//--------------------- .text.gluon_tcgen05       --------------------------
	.section	.text.gluon_tcgen05,"ax",@progbits
	.align	128
        .global         gluon_tcgen05
        .type           gluon_tcgen05,@function
        .size           gluon_tcgen05,(.L_x_81 - gluon_tcgen05)
        .other          gluon_tcgen05,@"STO_CUDA_ENTRY STV_DEFAULT"
gluon_tcgen05:
.text.gluon_tcgen05:
[----:B------:R-:W1:Y:S01]  /*0000*/  LDC R1, c[0x0][0x37c] ;  /* 0x0000df00ff017b82 */ /* 0x000e620000000800 */
[----:B------:R-:W2:Y:S02]  /*0010*/  S2R R0, SR_TID.X ;  /* 0x0000000000007919 */ /* 0x000ea40000002100 */
[----:B--2---:R-:W-:-:S13]  /*0020*/  ISETP.GE.U32.AND P2, PT, R0, 0x20, PT ;  /* 0x000000200000780c */ /* 0x004fda0003f46070 */
[----:B------:R-:W-:Y:S05]  /*0030*/  @P2 BRA `(.L_x_0) ;  /* 0x0000000000b82947 */ /* 0x000fea0003800000 */
[----:B------:R-:W2:Y:S01]  /*0040*/  S2UR UR6, SR_CgaCtaId ;  /* 0x00000000000679c3 */ /* 0x000ea20000008800 */
[----:B------:R-:W-:Y:S01]  /*0050*/  NOP ;  /* 0x0000000000007918 */ /* 0x000fe20000000000 */
[----:B------:R-:W-:Y:S02]  /*0060*/  UMOV UR4, 0x40 ;  /* 0x0000004000047882 */ /* 0x000fe40000000000 */
[----:B--2---:R-:W-:-:S09]  /*0070*/  ULEA UR4, UR6, UR4, 0x18 ;  /* 0x0000000406047291 */ /* 0x004fd2000f8ec0ff */
[----:B------:R-:W2:Y:S01]  /*0080*/  LDS.U8 R2, [UR4] ;  /* 0x00000004ff027984 */ /* 0x000ea20008000000 */
[----:B------:R-:W-:Y:S02]  /*0090*/  UMOV UR4, 0x400 ;  /* 0x0000040000047882 */ /* 0x000fe40000000000 */
[----:B------:R-:W-:Y:S01]  /*00a0*/  ULEA UR4, UR6, UR4, 0x18 ;  /* 0x0000000406047291 */ /* 0x000fe2000f8ec0ff */
[----:B--2---:R-:W-:-:S13]  /*00b0*/  ISETP.NE.AND P0, PT, R2, RZ, PT ;  /* 0x000000ff0200720c */ /* 0x004fda0003f05270 */
[----:B------:R-:W-:Y:S05]  /*00c0*/  @P0 BRA `(.L_x_1) ;  /* 0x00000000007c0947 */ /* 0x000fea0003800000 */
[----:B------:R-:W-:-:S13]  /*00d0*/  ELECT P0, URZ, PT ;  /* 0x0000000000ff782f */ /* 0x000fda0003800000 */
[----:B------:R-:W-:Y:S05]  /*00e0*/  @!P0 BRA `(.L_x_2) ;  /* 0x0000000000848947 */ /* 0x000fea0003800000 */
[----:B------:R-:W-:Y:S01]  /*00f0*/  UMOV UR5, 0x2 ;  /* 0x0000000200057882 */ /* 0x000fe20000000000 */
[----:B------:R-:W-:Y:S02]  /*0100*/  IMAD.MOV.U32 R5, RZ, RZ, 0x1 ;  /* 0x00000001ff057424 */ /* 0x000fe400078e00ff */
[----:B------:R-:W-:Y:S02]  /*0110*/  IMAD.MOV.U32 R3, RZ, RZ, 0x3 ;  /* 0x00000003ff037424 */ /* 0x000fe400078e00ff */
[----:B------:R-:W-:Y:S04]  /*0120*/  DEPBAR.LE SB2, 0x36 ;  /* 0x0000ad800000791a */ /* 0x000fe80000000000 */
[----:B------:R-:W2:Y:S02]  /*0130*/  UTCATOMSWS.FIND_AND_SET.ALIGN UP0, UR5, UR5 ;  /* 0x00000005000575e3 */ /* 0x000ea40008000800 */
[----:B--2---:R-:W-:-:S04]  /*0140*/  PLOP3.LUT P0, PT, PT, PT, UP0, 0x80, 0x8 ;  /* 0x000000000008781c */ /* 0x004fc80003f0f008 */
[----:B------:R-:W-:-:S04]  /*0150*/  SEL R2, RZ, 0xffffffff, !P0 ;  /* 0xffffffffff027807 */ /* 0x000fc80004000000 */
[----:B------:R-:W-:Y:S01]  /*0160*/  ISETP.NE.AND P0, PT, R2, RZ, PT ;  /* 0x000000ff0200720c */ /* 0x000fe20003f05270 */
[----:B------:R-:W-:-:S12]  /*0170*/  IMAD.U32 R2, RZ, RZ, UR5 ;  /* 0x00000005ff027e24 */ /* 0x000fd8000f8e00ff */
[----:B------:R-:W-:Y:S05]  /*0180*/  @P0 BRA `(.L_x_3) ;  /* 0x0000000000240947 */ /* 0x000fea0003800000 */
.L_x_4:
[----:B------:R-:W-:Y:S05]  /*0190*/  NANOSLEEP 0x64 ;  /* 0x000000640000795d */ /* 0x000fea0003800000 */
[----:B------:R-:W-:-:S05]  /*01a0*/  UMOV UR5, 0x2 ;  /* 0x0000000200057882 */ /* 0x000fca0000000000 */
[----:B------:R-:W-:Y:S04]  /*01b0*/  DEPBAR.LE SB2, 0x36 ;  /* 0x0000ad800000791a */ /* 0x000fe80000000000 */
[----:B------:R-:W2:Y:S02]  /*01c0*/  UTCATOMSWS.FIND_AND_SET.ALIGN UP0, UR5, UR5 ;  /* 0x00000005000575e3 */ /* 0x000ea40008000800 */
[----:B--2---:R-:W-:-:S04]  /*01d0*/  PLOP3.LUT P0, PT, PT, PT, UP0, 0x80, 0x8 ;  /* 0x000000000008781c */ /* 0x004fc80003f0f008 */
[----:B------:R-:W-:-:S04]  /*01e0*/  SEL R2, RZ, 0xffffffff, !P0 ;  /* 0xffffffffff027807 */ /* 0x000fc80004000000 */
[----:B------:R-:W-:Y:S01]  /*01f0*/  ISETP.NE.AND P0, PT, R2, RZ, PT ;  /* 0x000000ff0200720c */ /* 0x000fe20003f05270 */
[----:B------:R-:W-:-:S12]  /*0200*/  IMAD.U32 R2, RZ, RZ, UR5 ;  /* 0x00000005ff027e24 */ /* 0x000fd8000f8e00ff */
[----:B------:R-:W-:Y:S05]  /*0210*/  @!P0 BRA `(.L_x_4) ;  /* 0xfffffffc00dc8947 */ /* 0x000fea000383ffff */
.L_x_3:
[C---:B------:R-:W-:Y:S01]  /*0220*/  VIADD R4, R2.reuse, 0x10 ;  /* 0x0000001002047836 */ /* 0x040fe20000000000 */
[----:B------:R-:W-:Y:S01]  /*0230*/  UMOV UR5, 0x50 ;  /* 0x0000005000057882 */ /* 0x000fe20000000000 */
[----:B------:R-:W-:Y:S01]  /*0240*/  SHF.L.U32 R3, R3, R2, RZ ;  /* 0x0000000203037219 */ /* 0x000fe200000006ff */
[----:B------:R-:W-:Y:S01]  /*0250*/  ULEA UR5, UR6, UR5, 0x18 ;  /* 0x0000000506057291 */ /* 0x000fe2000f8ec0ff */
[----:B------:R-:W-:Y:S01]  /*0260*/  IMAD.SHL.U32 R2, R2, 0x20, RZ ;  /* 0x0000002002027824 */ /* 0x000fe200078e00ff */
[----:B------:R-:W-:-:S04]  /*0270*/  SHF.L.U32 R4, R5, R4, RZ ;  /* 0x0000000405047219 */ /* 0x000fc800000006ff */
[----:B------:R-:W-:-:S05]  /*0280*/  LOP3.LUT R3, R4, R3, RZ, 0xfc, !PT ;  /* 0x0000000304037212 */ /* 0x000fca00078efcff */
[----:B------:R2:W-:Y:S04]  /*0290*/  ATOMS.OR RZ, [UR5], R3 ;  /* 0x00000003ffff798c */ /* 0x0005e8000b000005 */
[----:B------:R2:W-:Y:S01]  /*02a0*/  STS [UR4], R2 ;  /* 0x00000002ff007988 */ /* 0x0005e20008000804 */
[----:B------:R-:W-:Y:S05]  /*02b0*/  BRA `(.L_x_2) ;  /* 0x0000000000107947 */ /* 0x000fea0003800000 */
.L_x_1:
[----:B------:R-:W-:Y:S01]  /*02c0*/  IMAD.MOV.U32 R3, RZ, RZ, -0x1 ;  /* 0xffffffffff037424 */ /* 0x000fe200078e00ff */
[----:B------:R-:W-:-:S04]  /*02d0*/  MOV R2, 0x300 ;  /* 0x0000030000027802 */ /* 0x000fc80000000f00 */
[----:B------:R2:W-:Y:S03]  /*02e0*/  STS [UR4], R3 ;  /* 0x00000003ff007988 */ /* 0x0005e60008000804 */
[----:B-12---:R-:W-:Y:S05]  /*02f0*/  CALL.REL.NOINC `($__internal_1_$__cuda_sm10x_tcgen05_guardrail_trap_phase_invalid_during_alloc) ;  /* 0x0000002c00687944 */ /* 0x006fea0003c00000 */
.L_x_2:
[----:B------:R-:W-:Y:S05]  /*0300*/  WARPSYNC.ALL ;  /* 0x0000000000007948 */ /* 0x000fea0003800000 */
[----:B------:R-:W-:Y:S01]  /*0310*/  NOP ;  /* 0x0000000000007918 */ /* 0x000fe20000000000 */
.L_x_0:
[----:B------:R-:W3:Y:S08]  /*0320*/  S2UR UR4, SR_CgaCtaId ;  /* 0x00000000000479c3 */ /* 0x000ef00000008800 */
[----:B------:R-:W-:Y:S01]  /*0330*/  BAR.SYNC.DEFER_BLOCKING 0x0 ;  /* 0x0000000000007b1d */ /* 0x000fe20000010000 */
[----:B------:R-:W-:-:S05]  /*0340*/  LOP3.LUT R68, R0, 0x7f, RZ, 0xc0, !PT ;  /* 0x0000007f00447812 */ /* 0x000fca00078ec0ff */
[----:B------:R-:W-:Y:S02]  /*0350*/  UMOV UR8, 0x400 ;  /* 0x0000040000087882 */ /* 0x000fe40000000000 */
[----:B--2---:R-:W2:Y:S08]  /*0360*/  LDC R3, c[0x0][0x398] ;  /* 0x0000e600ff037b82 */ /* 0x004eb00000000800 */
[----:B------:R-:W4:Y:S01]  /*0370*/  LDC R10, c[0x0][0x3a0] ;  /* 0x0000e800ff0a7b82 */ /* 0x000f220000000800 */
[----:B---3--:R-:W-:-:S07]  /*0380*/  ULEA UR8, UR4, UR8, 0x18 ;  /* 0x0000000804087291 */ /* 0x008fce000f8ec0ff */
[----:B------:R-:W3:Y:S02]  /*0390*/  S2UR UR16, SR_CTAID.Y ;  /* 0x00000000001079c3 */ /* 0x000ee40000002600 */
[----:B------:R-:W5:Y:S06]  /*03a0*/  LDS R4, [UR8] ;  /* 0x00000008ff047984 */ /* 0x000f6c0008000800 */
[----:B------:R-:W-:Y:S06]  /*03b0*/  BAR.SYNC.DEFER_BLOCKING 0x0 ;  /* 0x0000000000007b1d */ /* 0x000fec0000010000 */
[----:B------:R-:W-:Y:S05]  /*03c0*/  @P2 BRA `(.L_x_5) ;  /* 0x0000000000182947 */ /* 0x000fea0003800000 */
[----:B------:R-:W-:Y:S01]  /*03d0*/  ELECT P0, URZ, PT ;  /* 0x0000000000ff782f */ /* 0x000fe20003800000 */
[----:B------:R-:W-:Y:S01]  /*03e0*/  IMAD.MOV.U32 R2, RZ, RZ, 0x1 ;  /* 0x00000001ff027424 */ /* 0x000fe200078e00ff */
[----:B------:R-:W-:Y:S01]  /*03f0*/  UMOV UR5, 0x40 ;  /* 0x0000004000057882 */ /* 0x000fe20000000000 */
[----:B------:R-:W-:Y:S01]  /*0400*/  UVIRTCOUNT.DEALLOC.SMPOOL 0x80 ;  /* 0x000000800000784c */ /* 0x000fe20000000000 */
[----:B------:R-:W-:-:S09]  /*0410*/  ULEA UR5, UR4, UR5, 0x18 ;  /* 0x0000000504057291 */ /* 0x000fd2000f8ec0ff */
[----:B------:R5:W-:Y:S03]  /*0420*/  @P0 STS.U8 [UR5], R2 ;  /* 0x00000002ff000988 */ /* 0x000be60008000005 */
.L_x_5:
[----:B------:R-:W5:Y:S01]  /*0430*/  S2UR UR4, SR_CTAID.Z ;  /* 0x00000000000479c3 */ /* 0x000f620000002700 */
[----:B------:R-:W4:Y:S01]  /*0440*/  LDCU UR5, c[0x0][0x370] ;  /* 0x00006e00ff0577ac */ /* 0x000f220008000800 */
[C---:B------:R-:W-:Y:S01]  /*0450*/  ISETP.GE.U32.AND P0, PT, R68.reuse, 0x20, PT ;  /* 0x000000204400780c */ /* 0x040fe20003f06070 */
[----:B--2--5:R-:W-:Y:S01]  /*0460*/  VIADD R2, R3, 0xffffffff ;  /* 0xffffffff03027836 */ /* 0x024fe20000000000 */
[C---:B------:R-:W-:Y:S01]  /*0470*/  ISETP.NE.U32.AND P3, PT, R68.reuse, RZ, PT ;  /* 0x000000ff4400720c */ /* 0x040fe20003f65070 */
[----:B------:R-:W2:Y:S01]  /*0480*/  LDCU UR6, c[0x0][0x374] ;  /* 0x00006e80ff0677ac */ /* 0x000ea20008000800 */
[----:B------:R-:W-:Y:S01]  /*0490*/  LEA R11, R68, UR8, 0x2 ;  /* 0x00000008440b7c11 */ /* 0x000fe2000f8e10ff */
[----:B----4-:R-:W-:Y:S01]  /*04a0*/  VIADD R12, R10, 0xffffffff ;  /* 0xffffffff0a0c7836 */ /* 0x010fe20000000000 */
[----:B------:R-:W4:Y:S01]  /*04b0*/  S2UR UR13, SR_CTAID.X ;  /* 0x00000000000d79c3 */ /* 0x000f220000002500 */
[----:B------:R-:W5:Y:S01]  /*04c0*/  LDCU.64 UR14, c[0x0][0x3c0] ;  /* 0x00007800ff0e77ac */ /* 0x000f620008000a00 */
[----:B------:R-:W-:Y:S01]  /*04d0*/  R2UR UR12, R4 ;  /* 0x00000000040c72ca */ /* 0x000fe200000e0000 */
[----:B------:R-:W-:Y:S04]  /*04e0*/  BSSY.RECONVERGENT B0, `(.L_x_6) ;  /* 0x0000011000007945 */ /* 0x000fe80003800200 */
[----:B------:R3:W-:Y:S01]  /*04f0*/  @!P0 STS [R11], RZ ;  /* 0x000000ff0b008388 */ /* 0x0007e20000000800 */
[----:B------:R-:W-:-:S03]  /*0500*/  NOP ;  /* 0x0000000000007918 */ /* 0x000fc60000000000 */
[----:B------:R3:W-:Y:S02]  /*0510*/  @!P3 STS [UR8+0x24], R2 ;  /* 0x00002402ff00b988 */ /* 0x0007e40008000808 */
[----:B--23--:R-:W-:Y:S02]  /*0520*/  UIMAD UR4, UR4, UR6, UR16 ;  /* 0x00000006040472a4 */ /* 0x00cfe4000f8e0210 */
[----:B------:R2:W-:Y:S02]  /*0530*/  @!P3 STS [UR8+0x20], R12 ;  /* 0x0000200cff00b988 */ /* 0x0005e40008000808 */
[----:B----4-:R-:W-:-:S04]  /*0540*/  UIMAD UR4, UR4, UR5, UR13 ;  /* 0x00000005040472a4 */ /* 0x010fc8000f8e020d */
[----:B------:R-:W-:-:S04]  /*0550*/  UIMAD UR4, UR4, 0x180, URZ ;  /* 0x00000180040478a4 */ /* 0x000fc8000f8e02ff */
[----:B-----5:R-:W-:-:S04]  /*0560*/  UIADD3 UR10, UP0, UPT, UR4, UR14, URZ ;  /* 0x0000000e040a7290 */ /* 0x020fc8000ff1e0ff */
[----:B------:R-:W-:Y:S01]  /*0570*/  ULEA.HI.X.SX32 UR11, UR4, UR15, 0x1, UP0 ;  /* 0x0000000f040b7291 */ /* 0x000fe200080f0eff */
[----:B--2---:R-:W-:Y:S11]  /*0580*/  @P3 BRA `(.L_x_7) ;  /* 0x0000000000183947 */ /* 0x004ff60003800000 */
[----:B------:R-:W2:Y:S01]  /*0590*/  LDS R3, [UR8+0x8] ;  /* 0x00000808ff037984 */ /* 0x000ea20008000800 */
[----:B------:R-:W3:Y:S01]  /*05a0*/  LDC.64 R6, c[0x0][0x380] ;  /* 0x0000e000ff067b82 */ /* 0x000ee20000000a00 */
[----:B------:R-:W-:Y:S02]  /*05b0*/  IMAD.MOV.U32 R4, RZ, RZ, 0x70 ;  /* 0x00000070ff047424 */ /* 0x000fe400078e00ff */
[----:B---3--:R3:W-:Y:S03]  /*05c0*/  STS.64 [UR8], R6 ;  /* 0x00000006ff007988 */ /* 0x0087e60008000a08 */
[----:B--2---:R-:W-:-:S05]  /*05d0*/  LOP3.LUT R3, R3, 0x10, R4, 0xd8, !PT ;  /* 0x0000001003037812 */ /* 0x004fca00078ed804 */
[----:B------:R3:W-:Y:S02]  /*05e0*/  STS [UR8+0x8], R3 ;  /* 0x00000803ff007988 */ /* 0x0007e40008000808 */
.L_x_7:
[----:B------:R-:W-:Y:S05]  /*05f0*/  BSYNC.RECONVERGENT B0 ;  /* 0x0000000000007941 */ /* 0x000fea0003800200 */
.L_x_6:
[----:B------:R-:W-:Y:S04]  /*0600*/  BSSY.RECONVERGENT B0, `(.L_x_8) ;  /* 0x000000a000007945 */ /* 0x000fe80003800200 */
[----:B------:R-:W-:Y:S05]  /*0610*/  @P3 BRA `(.L_x_9) ;  /* 0x0000000000203947 */ /* 0x000fea0003800000 */
[----:B---3--:R-:W2:Y:S01]  /*0620*/  LDS R3, [UR8+0x34] ;  /* 0x00003408ff037984 */ /* 0x008ea20008000800 */
[----:B------:R-:W-:Y:S02]  /*0630*/  IMAD.MOV.U32 R4, RZ, RZ, 0x3f000000 ;  /* 0x3f000000ff047424 */ /* 0x000fe400078e00ff */
[----:B------:R-:W-:Y:S01]  /*0640*/  @!P3 IMAD.MOV.U32 R5, RZ, RZ, 0x7f ;  /* 0x0000007fff05b424 */ /* 0x000fe200078e00ff */
[----:B------:R-:W3:Y:S02]  /*0650*/  @!P3 LDS R6, [UR8+0x38] ;  /* 0x00003808ff06b984 */ /* 0x000ee40008000800 */
[----:B--2---:R-:W-:Y:S02]  /*0660*/  LOP3.LUT R3, R3, 0xff000000, R4, 0xb8, !PT ;  /* 0xff00000003037812 */ /* 0x004fe400078eb804 */
[----:B---3--:R-:W-:-:S03]  /*0670*/  @!P3 LOP3.LUT R4, R6, 0xff, R5, 0xb8, !PT ;  /* 0x000000ff0604b812 */ /* 0x008fc600078eb805 */
[----:B------:R2:W-:Y:S04]  /*0680*/  STS [UR8+0x34], R3 ;  /* 0x00003403ff007988 */ /* 0x0005e80008000808 */
[----:B------:R2:W-:Y:S02]  /*0690*/  @!P3 STS [UR8+0x38], R4 ;  /* 0x00003804ff00b988 */ /* 0x0005e40008000808 */
.L_x_9:
[----:B------:R-:W-:Y:S05]  /*06a0*/  BSYNC.RECONVERGENT B0 ;  /* 0x0000000000007941 */ /* 0x000fea0003800200 */
.L_x_8:
[----:B------:R-:W-:Y:S04]  /*06b0*/  BSSY.RECONVERGENT B0, `(.L_x_10) ;  /* 0x000000e000007945 */ /* 0x000fe80003800200 */
[----:B------:R-:W-:Y:S05]  /*06c0*/  @P3 BRA `(.L_x_11) ;  /* 0x0000000000303947 */ /* 0x000fea0003800000 */
[----:B--2---:R-:W2:Y:S01]  /*06d0*/  LDS R4, [UR8+0x34] ;  /* 0x00003408ff047984 */ /* 0x004ea20008000800 */
[----:B------:R-:W4:Y:S03]  /*06e0*/  LDC.64 R8, c[0x0][0x3a8] ;  /* 0x0000ea00ff087b82 */ /* 0x000f260000000a00 */
[----:B---3--:R-:W3:Y:S01]  /*06f0*/  LDS R3, [UR8+0x1c] ;  /* 0x00001c08ff037984 */ /* 0x008ee20008000800 */
[C---:B----4-:R-:W-:Y:S01]  /*0700*/  SHF.L.U64.HI R6, R8.reuse, 0x1, R9 ;  /* 0x0000000108067819 */ /* 0x050fe20000010209 */
[----:B------:R-:W-:-:S03]  /*0710*/  IMAD.SHL.U32 R5, R8, 0x2, RZ ;  /* 0x0000000208057824 */ /* 0x000fc600078e00ff */
[--C-:B------:R-:W-:Y:S02]  /*0720*/  SHF.R.U32.HI R8, RZ, 0x4, R6.reuse ;  /* 0x00000004ff087819 */ /* 0x100fe40000011606 */
[----:B------:R-:W-:-:S05]  /*0730*/  SHF.R.U64 R5, R5, 0x4, R6 ;  /* 0x0000000405057819 */ /* 0x000fca0000001206 */
[----:B------:R4:W-:Y:S01]  /*0740*/  STS [UR8+0xc], R5 ;  /* 0x00000c05ff007988 */ /* 0x0009e20008000808 */
[----:B--2---:R-:W-:Y:S02]  /*0750*/  LOP3.LUT R4, R4, 0x7, RZ, 0xb8, !PT ;  /* 0x0000000704047812 */ /* 0x004fe400078eb8ff */
[----:B---3--:R-:W-:-:S03]  /*0760*/  LOP3.LUT R3, R3, 0xf, R8, 0xb8, !PT ;  /* 0x0000000f03037812 */ /* 0x008fc600078eb808 */
[----:B------:R4:W-:Y:S04]  /*0770*/  STS [UR8+0x34], R4 ;  /* 0x00003404ff007988 */ /* 0x0009e80008000808 */
[----:B------:R4:W-:Y:S02]  /*0780*/  STS [UR8+0x1c], R3 ;  /* 0x00001c03ff007988 */ /* 0x0009e40008000808 */
.L_x_11:
[----:B------:R-:W-:Y:S05]  /*0790*/  BSYNC.RECONVERGENT B0 ;  /* 0x0000000000007941 */ /* 0x000fea0003800200 */
.L_x_10:
[----:B------:R-:W-:Y:S04]  /*07a0*/  BSSY.RECONVERGENT B1, `(.L_x_12) ;  /* 0x000001a000017945 */ /* 0x000fe80003800200 */
[----:B------:R-:W-:Y:S04]  /*07b0*/  BSSY.RELIABLE B0, `(.L_x_13) ;  /* 0x0000015000007945 */ /* 0x000fe80003800100 */
[----:B------:R-:W-:Y:S05]  /*07c0*/  @P3 BRA `(.L_x_14) ;  /* 0x0000000000203947 */ /* 0x000fea0003800000 */
[----:B--234-:R-:W2:Y:S02]  /*07d0*/  LDS R3, [UR8+0x34] ;  /* 0x00003408ff037984 */ /* 0x01cea40008000800 */
[----:B--2---:R-:W-:-:S05]  /*07e0*/  LOP3.LUT R3, R3, 0x38, RZ, 0xb8, !PT ;  /* 0x0000003803037812 */ /* 0x004fca00078eb8ff */
[----:B------:R2:W-:Y:S01]  /*07f0*/  STS [UR8+0x34], R3 ;  /* 0x00003403ff007988 */ /* 0x0005e20008000808 */
[----:B------:R-:W-:Y:S05]  /*0800*/  @P3 BRA `(.L_x_15) ;  /* 0x0000000000203947 */ /* 0x000fea0003800000 */
[----:B--2---:R-:W2:Y:S01]  /*0810*/  LDS R3, [UR8+0x8] ;  /* 0x00000808ff037984 */ /* 0x004ea20008000800 */
[----:B------:R-:W-:-:S05]  /*0820*/  IMAD.MOV.U32 R4, RZ, RZ, 0x780 ;  /* 0x00000780ff047424 */ /* 0x000fca00078e00ff */
[----:B--2---:R-:W-:-:S05]  /*0830*/  LOP3.LUT R3, R3, 0x500, R4, 0xd8, !PT ;  /* 0x0000050003037812 */ /* 0x004fca00078ed804 */
[----:B------:R5:W-:Y:S02]  /*0840*/  STS [UR8+0x8], R3 ;  /* 0x00000803ff007988 */ /* 0x000be40008000808 */
.L_x_14:
[----:B------:R-:W-:Y:S05]  /*0850*/  @P3 BRA `(.L_x_16) ;  /* 0x0000000000283947 */ /* 0x000fea0003800000 */
[----:B--2345:R-:W2:Y:S02]  /*0860*/  LDS R3, [UR8+0x8] ;  /* 0x00000808ff037984 */ /* 0x03cea40008000800 */
[----:B--2---:R-:W-:-:S05]  /*0870*/  LOP3.LUT R3, R3, 0x1800, RZ, 0xb8, !PT ;  /* 0x0000180003037812 */ /* 0x004fca00078eb8ff */
[----:B------:R3:W-:Y:S02]  /*0880*/  STS [UR8+0x8], R3 ;  /* 0x00000803ff007988 */ /* 0x0007e40008000808 */
.L_x_15:
[----:B------:R-:W-:Y:S05]  /*0890*/  @P3 BREAK.RELIABLE B0 ;  /* 0x0000000000003942 */ /* 0x000fea0003800100 */
[----:B------:R-:W-:Y:S05]  /*08a0*/  @P3 BRA `(.L_x_17) ;  /* 0x0000000000243947 */ /* 0x000fea0003800000 */
[----:B------:R-:W4:Y:S01]  /*08b0*/  LDS R4, [UR8+0x8] ;  /* 0x00000808ff047984 */ /* 0x000f220008000800 */
[----:B--23--:R-:W-:-:S05]  /*08c0*/  IMAD.MOV.U32 R3, RZ, RZ, 0x6000 ;  /* 0x00006000ff037424 */ /* 0x00cfca00078e00ff */
[----:B----4-:R-:W-:-:S04]  /*08d0*/  LOP3.LUT R3, R4, 0x6000, R3, 0xd8, !PT ;  /* 0x0000600004037812 */ /* 0x010fc800078ed803 */
[----:B------:R-:W-:-:S05]  /*08e0*/  LOP3.LUT R3, R3, 0x400000, RZ, 0xb8, !PT ;  /* 0x0040000003037812 */ /* 0x000fca00078eb8ff */
[----:B------:R2:W-:Y:S02]  /*08f0*/  STS [UR8+0x8], R3 ;  /* 0x00000803ff007988 */ /* 0x0005e40008000808 */
.L_x_16:
[----:B------:R-:W-:Y:S05]  /*0900*/  BSYNC.RELIABLE B0 ;  /* 0x0000000000007941 */ /* 0x000fea0003800100 */
.L_x_13:
[----:B--2345:R-:W2:Y:S02]  /*0910*/  @!P3 LDS R3, [UR8+0x8] ;  /* 0x00000808ff03b984 */ /* 0x03cea40008000800 */
[----:B--2---:R-:W-:-:S05]  /*0920*/  @!P3 LOP3.LUT R3, R3, 0x8000, RZ, 0xb8, !PT ;  /* 0x000080000303b812 */ /* 0x004fca00078eb8ff */
[----:B------:R4:W-:Y:S02]  /*0930*/  @!P3 STS [UR8+0x8], R3 ;  /* 0x00000803ff00b988 */ /* 0x0009e40008000808 */
.L_x_17:
[----:B------:R-:W-:Y:S05]  /*0940*/  BSYNC.RECONVERGENT B1 ;  /* 0x0000000000017941 */ /* 0x000fea0003800200 */
.L_x_12:
[----:B------:R-:W-:Y:S05]  /*0950*/  WARPSYNC.ALL ;  /* 0x0000000000007948 */ /* 0x000fea0003800000 */
[----:B------:R-:W-:Y:S01]  /*0960*/  NOP ;  /* 0x0000000000007918 */ /* 0x000fe20000000000 */
[----:B------:R-:W-:Y:S05]  /*0970*/  @P0 BRA `(.L_x_18) ;  /* 0x0000000000300947 */ /* 0x000fea0003800000 */
[----:B--234-:R-:W2:Y:S01]  /*0980*/  S2R R3, SR_LANEID ;  /* 0x0000000000037919 */ /* 0x01cea20000000000 */
[----:B------:R-:W-:Y:S05]  /*0990*/  WARPSYNC.ALL ;  /* 0x0000000000007948 */ /* 0x000fea0003800000 */
[----:B------:R-:W-:Y:S01]  /*09a0*/  NOP ;  /* 0x0000000000007918 */ /* 0x000fe20000000000 */
[----:B--2---:R-:W-:-:S05]  /*09b0*/  IMAD.SHL.U32 R3, R3, 0x4, RZ ;  /* 0x0000000403037824 */ /* 0x004fca00078e00ff */
[----:B------:R-:W2:Y:S01]  /*09c0*/  LDS R7, [R3+UR8] ;  /* 0x0000000803077984 */ /* 0x000ea20008000800 */
[----:B------:R-:W-:-:S05]  /*09d0*/  IADD3 R4, P1, PT, R3, UR10, RZ ;  /* 0x0000000a03047c10 */ /* 0x000fca000ff3e0ff */
[----:B------:R-:W-:-:S05]  /*09e0*/  IMAD.X R5, RZ, RZ, UR11, P1 ;  /* 0x0000000bff057e24 */ /* 0x000fca00088e06ff */
[----:B--2---:R5:W2:Y:S01]  /*09f0*/  ATOMG.E.EXCH.STRONG.GPU PT, RZ, [R4], R7 ;  /* 0x0000000704ff73a8 */ /* 0x004aa200041ee100 */
[----:B------:R-:W-:-:S04]  /*0a00*/  DEPBAR {5,4,3,2,1,0} ;  /* 0x0000003f0000791a */ /* 0x000fc80000000000 */
[----:B------:R-:W3:Y:S02]  /*0a10*/  CCTL.E.C.LDCU.IV.DEEP [UR10] ;  /* 0x000000000a007540 */ /* 0x000ee40009c08000 */
[----:B---3--:R5:W-:Y:S01]  /*0a20*/  UTMACCTL.IV [UR10] ;  /* 0x000000000a0079b9 */ /* 0x008be20008000000 */
[----:B------:R-:W-:Y:S01]  /*0a30*/  NOP ;  /* 0x0000000000007918 */ /* 0x000fe20000000000 */
.L_x_18:
[----:B------:R-:W-:Y:S05]  /*0a40*/  @P0 BRA `(.L_x_19) ;  /* 0x00000000000c0947 */ /* 0x000fea0003800000 */
[----:B------:R0:W-:Y:S01]  /*0a50*/  UTMACMDFLUSH ;  /* 0x00000000000079b7 */ /* 0x0001e20000000000 */
[----:B------:R-:W-:Y:S05]  /*0a60*/  @P0 BRA `(.L_x_19) ;  /* 0x0000000000040947 */ /* 0x000fea0003800000 */
[----:B------:R-:W-:-:S04]  /*0a70*/  DEPBAR.LE SB0, 0x0 ;  /* 0x000080000000791a */ /* 0x000fc80000000000 */
.L_x_19:
[----:B------:R-:W-:Y:S05]  /*0a80*/  WARPSYNC.ALL ;  /* 0x0000000000007948 */ /* 0x000fea0003800000 */
[----:B------:R-:W-:Y:S01]  /*0a90*/  NOP ;  /* 0x0000000000007918 */ /* 0x000fe20000000000 */
[----:B--2---:R-:W-:Y:S06]  /*0aa0*/  BAR.SYNC.DEFER_BLOCKING 0x0 ;  /* 0x0000000000007b1d */ /* 0x004fec0000010000 */
[----:B------:R-:W-:Y:S02]  /*0ab0*/  BSSY.RECONVERGENT B1, `(.L_x_20) ;  /* 0x000000b000017945 */ /* 0x000fe40003800200 */
[----:B------:R-:W-:Y:S06]  /*0ac0*/  BAR.SYNC.DEFER_BLOCKING 0x0 ;  /* 0x0000000000007b1d */ /* 0x000fec0000010000 */
[----:B------:R2:W-:Y:S01]  /*0ad0*/  @!P0 STS [R11], RZ ;  /* 0x000000ff0b008388 */ /* 0x0005e20000000800 */
[----:B------:R-:W-:Y:S01]  /*0ae0*/  NOP ;  /* 0x0000000000007918 */ /* 0x000fe20000000000 */
[----:B------:R-:W-:Y:S05]  /*0af0*/  @P3 BRA `(.L_x_21) ;  /* 0x0000000000183947 */ /* 0x000fea0003800000 */
[----:B---34-:R-:W3:Y:S01]  /*0b00*/  LDS R3, [UR8+0x8] ;  /* 0x00000808ff037984 */ /* 0x018ee20008000800 */
[----:B-----5:R-:W4:Y:S01]  /*0b10*/  LDC.64 R6, c[0x0][0x388] ;  /* 0x0000e200ff067b82 */ /* 0x020f220000000a00 */
[----:B------:R-:W-:Y:S02]  /*0b20*/  IMAD.MOV.U32 R4, RZ, RZ, 0x70 ;  /* 0x00000070ff047424 */ /* 0x000fe400078e00ff */
[----:B----4-:R4:W-:Y:S03]  /*0b30*/  STS.64 [UR8], R6 ;  /* 0x00000006ff007988 */ /* 0x0109e60008000a08 */
[----:B---3--:R-:W-:-:S05]  /*0b40*/  LOP3.LUT R3, R3, 0x10, R4, 0xd8, !PT ;  /* 0x0000001003037812 */ /* 0x008fca00078ed804 */
[----:B------:R4:W-:Y:S02]  /*0b50*/  STS [UR8+0x8], R3 ;  /* 0x00000803ff007988 */ /* 0x0009e40008000808 */
.L_x_21:
[----:B-----5:R-:W-:Y:S05]  /*0b60*/  BSYNC.RECONVERGENT B1 ;  /* 0x0000000000017941 */ /* 0x020fea0003800200 */
.L_x_20:
[----:B------:R-:W-:Y:S04]  /*0b70*/  BSSY.RECONVERGENT B2, `(.L_x_22) ;  /* 0x000000f000027945 */ /* 0x000fe80003800200 */
[----:B------:R-:W-:Y:S04]  /*0b80*/  BSSY.RELIABLE B1, `(.L_x_23) ;  /* 0x000000c000017945 */ /* 0x000fe80003800100 */
[----:B------:R-:W-:Y:S05]  /*0b90*/  @P3 BRA `(.L_x_24) ;  /* 0x0000000000283947 */ /* 0x000fea0003800000 */
[----:B---34-:R-:W3:Y:S01]  /*0ba0*/  LDS R3, [UR8+0x34] ;  /* 0x00003408ff037984 */ /* 0x018ee20008000800 */
[----:B------:R-:W-:Y:S01]  /*0bb0*/  IMAD.MOV.U32 R4, RZ, RZ, 0x3f000000 ;  /* 0x3f000000ff047424 */ /* 0x000fe200078e00ff */
[----:B------:R-:W-:Y:S05]  /*0bc0*/  @P3 BREAK.RELIABLE B1 ;  /* 0x0000000000013942 */ /* 0x000fea0003800100 */
[----:B---3--:R-:W-:-:S05]  /*0bd0*/  LOP3.LUT R3, R3, 0xff000000, R4, 0xb8, !PT ;  /* 0xff00000003037812 */ /* 0x008fca00078eb804 */
[----:B------:R3:W-:Y:S01]  /*0be0*/  STS [UR8+0x34], R3 ;  /* 0x00003403ff007988 */ /* 0x0007e20008000808 */
[----:B------:R-:W-:Y:S05]  /*0bf0*/  @P3 BRA `(.L_x_25) ;  /* 0x0000000000183947 */ /* 0x000fea0003800000 */
[----:B------:R-:W4:Y:S01]  /*0c00*/  LDS R4, [UR8+0x38] ;  /* 0x00003808ff047984 */ /* 0x000f220008000800 */
[----:B---3--:R-:W-:-:S05]  /*0c10*/  IMAD.MOV.U32 R3, RZ, RZ, 0x3f ;  /* 0x0000003fff037424 */ /* 0x008fca00078e00ff */
[----:B----4-:R-:W-:-:S05]  /*0c20*/  LOP3.LUT R3, R4, 0xff, R3, 0xb8, !PT ;  /* 0x000000ff04037812 */ /* 0x010fca00078eb803 */
[----:B------:R5:W-:Y:S02]  /*0c30*/  STS [UR8+0x38], R3 ;  /* 0x00003803ff007988 */ /* 0x000be40008000808 */
.L_x_24:
[----:B------:R-:W-:Y:S05]  /*0c40*/  BSYNC.RELIABLE B1 ;  /* 0x0000000000017941 */ /* 0x000fea0003800100 */
.L_x_23:
[----:B------:R2:W-:Y:S02]  /*0c50*/  @!P3 STS [UR8+0x20], R12 ;  /* 0x0000200cff00b988 */ /* 0x0005e40008000808 */
.L_x_25:
[----:B------:R-:W-:Y:S05]  /*0c60*/  BSYNC.RECONVERGENT B2 ;  /* 0x0000000000027941 */ /* 0x000fea0003800200 */
.L_x_22:
[----:B------:R-:W-:Y:S05]  /*0c70*/  WARPSYNC.ALL ;  /* 0x0000000000007948 */ /* 0x000fea0003800000 */
[----:B------:R-:W-:Y:S01]  /*0c80*/  NOP ;  /* 0x0000000000007918 */ /* 0x000fe20000000000 */
[----:B---345:R-:W3:Y:S01]  /*0c90*/  LDC R3, c[0x0][0x39c] ;  /* 0x0000e700ff037b82 */ /* 0x038ee20000000800 */
[----:B------:R-:W-:Y:S01]  /*0ca0*/  BSSY.RECONVERGENT B2, `(.L_x_26) ;  /* 0x0000010000027945 */ /* 0x000fe20003800200 */
[----:B---3--:R-:W-:-:S05]  /*0cb0*/  VIADD R3, R3, 0xffffffff ;  /* 0xffffffff03037836 */ /* 0x008fca0000000000 */
[----:B------:R3:W-:Y:S01]  /*0cc0*/  @!P3 STS [UR8+0x24], R3 ;  /* 0x00002403ff00b988 */ /* 0x0007e20008000808 */
[----:B------:R-:W-:Y:S05]  /*0cd0*/  @P3 BRA `(.L_x_27) ;  /* 0x0000000000303947 */ /* 0x000fea0003800000 */
[----:B------:R-:W4:Y:S01]  /*0ce0*/  LDS R5, [UR8+0x34] ;  /* 0x00003408ff057984 */ /* 0x000f220008000800 */
[----:B------:R-:W5:Y:S03]  /*0cf0*/  LDC.64 R6, c[0x0][0x3b0] ;  /* 0x0000ec00ff067b82 */ /* 0x000f660000000a00 */
[----:B------:R-:W2:Y:S01]  /*0d00*/  LDS R4, [UR8+0x1c] ;  /* 0x00001c08ff047984 */ /* 0x000ea20008000800 */
[C---:B-----5:R-:W-:Y:S01]  /*0d10*/  SHF.L.U64.HI R7, R6.reuse, 0x1, R7 ;  /* 0x0000000106077819 */ /* 0x060fe20000010207 */
[----:B------:R-:W-:-:S03]  /*0d20*/  IMAD.SHL.U32 R6, R6, 0x2, RZ ;  /* 0x0000000206067824 */ /* 0x000fc600078e00ff */
[--C-:B------:R-:W-:Y:S02]  /*0d30*/  SHF.R.U32.HI R9, RZ, 0x4, R7.reuse ;  /* 0x00000004ff097819 */ /* 0x100fe40000011607 */
[----:B------:R-:W-:-:S05]  /*0d40*/  SHF.R.U64 R6, R6, 0x4, R7 ;  /* 0x0000000406067819 */ /* 0x000fca0000001207 */
[----:B------:R5:W-:Y:S01]  /*0d50*/  STS [UR8+0xc], R6 ;  /* 0x00000c06ff007988 */ /* 0x000be20008000808 */
[----:B----4-:R-:W-:Y:S02]  /*0d60*/  LOP3.LUT R5, R5, 0x7, RZ, 0xb8, !PT ;  /* 0x0000000705057812 */ /* 0x010fe400078eb8ff */
[----:B--2---:R-:W-:-:S03]  /*0d70*/  LOP3.LUT R4, R4, 0xf, R9, 0xb8, !PT ;  /* 0x0000000f04047812 */ /* 0x004fc600078eb809 */
[----:B------:R5:W-:Y:S04]  /*0d80*/  STS [UR8+0x34], R5 ;  /* 0x00003405ff007988 */ /* 0x000be80008000808 */
[----:B------:R5:W-:Y:S02]  /*0d90*/  STS [UR8+0x1c], R4 ;  /* 0x00001c04ff007988 */ /* 0x000be40008000808 */
.L_x_27:
[----:B------:R-:W-:Y:S05]  /*0da0*/  BSYNC.RECONVERGENT B2 ;  /* 0x0000000000027941 */ /* 0x000fea0003800200 */
.L_x_26:
[----:B------:R-:W-:Y:S04]  /*0db0*/  BSSY.RECONVERGENT B3, `(.L_x_28) ;  /* 0x000001a000037945 */ /* 0x000fe80003800200 */
[----:B------:R-:W-:Y:S04]  /*0dc0*/  BSSY.RELIABLE B2, `(.L_x_29) ;  /* 0x0000015000027945 */ /* 0x000fe80003800100 */
[----:B------:R-:W-:Y:S05]  /*0dd0*/  @P3 BRA `(.L_x_30) ;  /* 0x0000000000203947 */ /* 0x000fea0003800000 */
[----:B-----5:R-:W4:Y:S02]  /*0de0*/  LDS R4, [UR8+0x34] ;  /* 0x00003408ff047984 */ /* 0x020f240008000800 */
[----:B----4-:R-:W-:-:S05]  /*0df0*/  LOP3.LUT R4, R4, 0x38, RZ, 0xb8, !PT ;  /* 0x0000003804047812 */ /* 0x010fca00078eb8ff */
[----:B------:R4:W-:Y:S01]  /*0e00*/  STS [UR8+0x34], R4 ;  /* 0x00003404ff007988 */ /* 0x0009e20008000808 */
[----:B------:R-:W-:Y:S05]  /*0e10*/  @P3 BRA `(.L_x_31) ;  /* 0x0000000000203947 */ /* 0x000fea0003800000 */
[----:B----4-:R-:W4:Y:S01]  /*0e20*/  LDS R4, [UR8+0x8] ;  /* 0x00000808ff047984 */ /* 0x010f220008000800 */
[----:B------:R-:W-:-:S05]  /*0e30*/  IMAD.MOV.U32 R5, RZ, RZ, 0x780 ;  /* 0x00000780ff057424 */ /* 0x000fca00078e00ff */
[----:B----4-:R-:W-:-:S05]  /*0e40*/  LOP3.LUT R4, R4, 0x500, R5, 0xd8, !PT ;  /* 0x0000050004047812 */ /* 0x010fca00078ed805 */
[----:B------:R4:W-:Y:S02]  /*0e50*/  STS [UR8+0x8], R4 ;  /* 0x00000804ff007988 */ /* 0x0009e40008000808 */
.L_x_30:
[----:B------:R-:W-:Y:S05]  /*0e60*/  @P3 BRA `(.L_x_32) ;  /* 0x0000000000283947 */ /* 0x000fea0003800000 */
[----:B----45:R-:W4:Y:S02]  /*0e70*/  LDS R4, [UR8+0x8] ;  /* 0x00000808ff047984 */ /* 0x030f240008000800 */
[----:B----4-:R-:W-:-:S05]  /*0e80*/  LOP3.LUT R4, R4, 0x1800, RZ, 0xb8, !PT ;  /* 0x0000180004047812 */ /* 0x010fca00078eb8ff */
[----:B------:R5:W-:Y:S02]  /*0e90*/  STS [UR8+0x8], R4 ;  /* 0x00000804ff007988 */ /* 0x000be40008000808 */
.L_x_31:
[----:B------:R-:W-:Y:S05]  /*0ea0*/  @P3 BREAK.RELIABLE B2 ;  /* 0x0000000000023942 */ /* 0x000fea0003800100 */
[----:B------:R-:W-:Y:S05]  /*0eb0*/  @P3 BRA `(.L_x_33) ;  /* 0x0000000000243947 */ /* 0x000fea0003800000 */
[----:B----45:R-:W4:Y:S01]  /*0ec0*/  LDS R4, [UR8+0x8] ;  /* 0x00000808ff047984 */ /* 0x030f220008000800 */
[----:B------:R-:W-:-:S05]  /*0ed0*/  IMAD.MOV.U32 R5, RZ, RZ, 0x6000 ;  /* 0x00006000ff057424 */ /* 0x000fca00078e00ff */
[----:B----4-:R-:W-:-:S04]  /*0ee0*/  LOP3.LUT R4, R4, 0x6000, R5, 0xd8, !PT ;  /* 0x0000600004047812 */ /* 0x010fc800078ed805 */
[----:B------:R-:W-:-:S05]  /*0ef0*/  LOP3.LUT R4, R4, 0x400000, RZ, 0xb8, !PT ;  /* 0x0040000004047812 */ /* 0x000fca00078eb8ff */
[----:B------:R4:W-:Y:S02]  /*0f00*/  STS [UR8+0x8], R4 ;  /* 0x00000804ff007988 */ /* 0x0009e40008000808 */
.L_x_32:
[----:B------:R-:W-:Y:S05]  /*0f10*/  BSYNC.RELIABLE B2 ;  /* 0x0000000000027941 */ /* 0x000fea0003800100 */
.L_x_29:
[----:B----45:R-:W4:Y:S02]  /*0f20*/  @!P3 LDS R4, [UR8+0x8] ;  /* 0x00000808ff04b984 */ /* 0x030f240008000800 */
[----:B----4-:R-:W-:-:S05]  /*0f30*/  @!P3 LOP3.LUT R4, R4, 0x8000, RZ, 0xb8, !PT ;  /* 0x000080000404b812 */ /* 0x010fca00078eb8ff */
[----:B------:R4:W-:Y:S02]  /*0f40*/  @!P3 STS [UR8+0x8], R4 ;  /* 0x00000804ff00b988 */ /* 0x0009e40008000808 */
.L_x_33:
[----:B------:R-:W-:Y:S05]  /*0f50*/  BSYNC.RECONVERGENT B3 ;  /* 0x0000000000037941 */ /* 0x000fea0003800200 */
.L_x_28:
[----:B------:R-:W-:Y:S05]  /*0f60*/  WARPSYNC.ALL ;  /* 0x0000000000007948 */ /* 0x000fea0003800000 */
[----:B------:R-:W-:Y:S01]  /*0f70*/  NOP ;  /* 0x0000000000007918 */ /* 0x000fe20000000000 */
[----:B------:R-:W-:-:S04]  /*0f80*/  UIADD3 UR5, UPT, UPT, UR4, 0x80, URZ ;  /* 0x0000008004057890 */ /* 0x000fc8000fffe0ff */
[----:B------:R-:W-:-:S04]  /*0f90*/  UIADD3 UR32, UP0, UPT, UR5, UR14, URZ ;  /* 0x0000000e05207290 */ /* 0x000fc8000ff1e0ff */
[----:B------:R-:W-:Y:S01]  /*0fa0*/  ULEA.HI.X.SX32 UR33, UR5, UR15, 0x1, UP0 ;  /* 0x0000000f05217291 */ /* 0x000fe200080f0eff */
[----:B------:R-:W-:Y:S11]  /*0fb0*/  @P0 BRA `(.L_x_34) ;  /* 0x0000000000300947 */ /* 0x000ff60003800000 */
[----:B----45:R-:W4:Y:S01]  /*0fc0*/  S2R R4, SR_LANEID ;  /* 0x0000000000047919 */ /* 0x030f220000000000 */
[----:B------:R-:W-:Y:S05]  /*0fd0*/  WARPSYNC.ALL ;  /* 0x0000000000007948 */ /* 0x000fea0003800000 */
[----:B------:R-:W-:Y:S01]  /*0fe0*/  NOP ;  /* 0x0000000000007918 */ /* 0x000fe20000000000 */
[----:B----4-:R-:W-:-:S05]  /*0ff0*/  IMAD.SHL.U32 R6, R4, 0x4, RZ ;  /* 0x0000000404067824 */ /* 0x010fca00078e00ff */
[----:B------:R-:W4:Y:S01]  /*1000*/  LDS R7, [R6+UR8] ;  /* 0x0000000806077984 */ /* 0x000f220008000800 */
[----:B------:R-:W-:-:S05]  /*1010*/  IADD3 R4, P1, PT, R6, UR32, RZ ;  /* 0x0000002006047c10 */ /* 0x000fca000ff3e0ff */
[----:B------:R-:W-:-:S05]  /*1020*/  IMAD.X R5, RZ, RZ, UR33, P1 ;  /* 0x00000021ff057e24 */ /* 0x000fca00088e06ff */
[----:B----4-:R4:W5:Y:S01]  /*1030*/  ATOMG.E.EXCH.STRONG.GPU PT, RZ, [R4], R7 ;  /* 0x0000000704ff73a8 */ /* 0x01096200041ee100 */
[----:B------:R-:W-:-:S04]  /*1040*/  DEPBAR {5,4,3,2,1,0} ;  /* 0x0000003f0000791a */ /* 0x000fc80000000000 */
[----:B------:R-:W2:Y:S02]  /*1050*/  CCTL.E.C.LDCU.IV.DEEP [UR32] ;  /* 0x0000000020007540 */ /* 0x000ea40009c08000 */
[----:B--2---:R4:W-:Y:S01]  /*1060*/  UTMACCTL.IV [UR32] ;  /* 0x00000000200079b9 */ /* 0x0049e20008000000 */
[----:B------:R-:W-:Y:S01]  /*1070*/  NOP ;  /* 0x0000000000007918 */ /* 0x000fe20000000000 */
.L_x_34:
[----:B------:R-:W-:Y:S05]  /*1080*/  @P0 BRA `(.L_x_35) ;  /* 0x00000000000c0947 */ /* 0x000fea0003800000 */
[----:B------:R0:W-:Y:S01]  /*1090*/  UTMACMDFLUSH ;  /* 0x00000000000079b7 */ /* 0x0001e20000000000 */
[----:B------:R-:W-:Y:S05]  /*10a0*/  @P0 BRA `(.L_x_35) ;  /* 0x0000000000040947 */ /* 0x000fea0003800000 */
[----:B------:R-:W-:-:S04]  /*10b0*/  DEPBAR.LE SB0, 0x0 ;  /* 0x000080000000791a */ /* 0x000fc80000000000 */
.L_x_35:
[----:B------:R-:W-:Y:S05]  /*10c0*/  WARPSYNC.ALL ;  /* 0x0000000000007948 */ /* 0x000fea0003800000 */
[----:B------:R-:W-:Y:S01]  /*10d0*/  NOP ;  /* 0x0000000000007918 */ /* 0x000fe20000000000 */
[----:B-----5:R-:W-:Y:S06]  /*10e0*/  BAR.SYNC.DEFER_BLOCKING 0x0 ;  /* 0x0000000000007b1d */ /* 0x020fec0000010000 */
[----:B------:R-:W-:Y:S02]  /*10f0*/  BSSY.RECONVERGENT B3, `(.L_x_36) ;  /* 0x000000b000037945 */ /* 0x000fe40003800200 */
[----:B------:R-:W-:Y:S06]  /*1100*/  BAR.SYNC.DEFER_BLOCKING 0x0 ;  /* 0x0000000000007b1d */ /* 0x000fec0000010000 */
[----:B------:R5:W-:Y:S01]  /*1110*/  @!P0 STS [R11], RZ ;  /* 0x000000ff0b008388 */ /* 0x000be20000000800 */
[----:B------:R-:W-:Y:S01]  /*1120*/  NOP ;  /* 0x0000000000007918 */ /* 0x000fe20000000000 */
[----:B------:R-:W-:Y:S05]  /*1130*/  @P3 BRA `(.L_x_37) ;  /* 0x0000000000183947 */ /* 0x000fea0003800000 */
[----:B----4-:R-:W4:Y:S01]  /*1140*/  LDS R4, [UR8+0x8] ;  /* 0x00000808ff047984 */ /* 0x010f220008000800 */
[----:B------:R-:W2:Y:S01]  /*1150*/  LDC.64 R6, c[0x0][0x390] ;  /* 0x0000e400ff067b82 */ /* 0x000ea20000000a00 */
[----:B------:R-:W-:Y:S02]  /*1160*/  IMAD.MOV.U32 R5, RZ, RZ, 0x70 ;  /* 0x00000070ff057424 */ /* 0x000fe400078e00ff */
[----:B--2---:R2:W-:Y:S03]  /*1170*/  STS.64 [UR8], R6 ;  /* 0x00000006ff007988 */ /* 0x0045e60008000a08 */
[----:B----4-:R-:W-:-:S05]  /*1180*/  LOP3.LUT R4, R4, 0x10, R5, 0xd8, !PT ;  /* 0x0000001004047812 */ /* 0x010fca00078ed805 */
[----:B------:R2:W-:Y:S02]  /*1190*/  STS [UR8+0x8], R4 ;  /* 0x00000804ff007988 */ /* 0x0005e40008000808 */
.L_x_37:
[----:B----4-:R-:W-:Y:S05]  /*11a0*/  BSYNC.RECONVERGENT B3 ;  /* 0x0000000000037941 */ /* 0x010fea0003800200 */
.L_x_36:
[----:B------:R-:W-:Y:S04]  /*11b0*/  BSSY.RECONVERGENT B4, `(.L_x_38) ;  /* 0x0000011000047945 */ /* 0x000fe80003800200 */
[----:B------:R-:W-:Y:S04]  /*11c0*/  BSSY.RELIABLE B3, `(.L_x_39) ;  /* 0x000000e000037945 */ /* 0x000fe80003800100 */
[----:B------:R-:W-:Y:S05]  /*11d0*/  @P3 BRA `(.L_x_40) ;  /* 0x0000000000243947 */ /* 0x000fea0003800000 */
[----:B--2---:R-:W2:Y:S01]  /*11e0*/  LDS R4, [UR8+0x34] ;  /* 0x00003408ff047984 */ /* 0x004ea20008000800 */
[----:B------:R-:W-:-:S05]  /*11f0*/  IMAD.MOV.U32 R5, RZ, RZ, 0x3f000000 ;  /* 0x3f000000ff057424 */ /* 0x000fca00078e00ff */
[----:B--2---:R-:W-:-:S05]  /*1200*/  LOP3.LUT R4, R4, 0xff000000, R5, 0xb8, !PT ;  /* 0xff00000004047812 */ /* 0x004fca00078eb805 */
[----:B------:R2:W-:Y:S01]  /*1210*/  STS [UR8+0x34], R4 ;  /* 0x00003404ff007988 */ /* 0x0005e20008000808 */
[----:B------:R-:W-:Y:S05]  /*1220*/  @P3 BRA `(.L_x_41) ;  /* 0x00000000001c3947 */ /* 0x000fea0003800000 */
[----:B--2---:R-:W2:Y:S01]  /*1230*/  LDS R4, [UR8+0x38] ;  /* 0x00003808ff047984 */ /* 0x004ea20008000800 */
[----:B------:R-:W-:-:S05]  /*1240*/  IMAD.MOV.U32 R5, RZ, RZ, 0x7f ;  /* 0x0000007fff057424 */ /* 0x000fca00078e00ff */
[----:B--2---:R-:W-:-:S05]  /*1250*/  LOP3.LUT R4, R4, 0xff, R5, 0xb8, !PT ;  /* 0x000000ff04047812 */ /* 0x004fca00078eb805 */
[----:B------:R4:W-:Y:S02]  /*1260*/  STS [UR8+0x38], R4 ;  /* 0x00003804ff007988 */ /* 0x0009e40008000808 */
.L_x_40:
[----:B------:R-:W-:Y:S05]  /*1270*/  @P3 BREAK.RELIABLE B3 ;  /* 0x0000000000033942 */ /* 0x000fea0003800100 */
[----:B------:R-:W-:Y:S05]  /*1280*/  @P3 BRA `(.L_x_42) ;  /* 0x00000000000c3947 */ /* 0x000fea0003800000 */
[----:B------:R2:W-:Y:S02]  /*1290*/  STS [UR8+0x20], R3 ;  /* 0x00002003ff007988 */ /* 0x0005e40008000808 */
.L_x_41:
[----:B------:R-:W-:Y:S05]  /*12a0*/  BSYNC.RELIABLE B3 ;  /* 0x0000000000037941 */ /* 0x000fea0003800100 */
.L_x_39:
[----:B------:R2:W-:Y:S02]  /*12b0*/  @!P3 STS [UR8+0x24], R2 ;  /* 0x00002402ff00b988 */ /* 0x0005e40008000808 */
.L_x_42:
[----:B------:R-:W-:Y:S05]  /*12c0*/  BSYNC.RECONVERGENT B4 ;  /* 0x0000000000047941 */ /* 0x000fea0003800200 */
.L_x_38:
[----:B------:R-:W-:Y:S05]  /*12d0*/  WARPSYNC.ALL ;  /* 0x0000000000007948 */ /* 0x000fea0003800000 */
[----:B------:R-:W-:Y:S01]  /*12e0*/  NOP ;  /* 0x0000000000007918 */ /* 0x000fe20000000000 */
[----:B------:R-:W-:Y:S04]  /*12f0*/  BSSY.RECONVERGENT B4, `(.L_x_43) ;  /* 0x000000e000047945 */ /* 0x000fe80003800200 */
[----:B------:R-:W-:Y:S05]  /*1300*/  @P3 BRA `(.L_x_44) ;  /* 0x0000000000303947 */ /* 0x000fea0003800000 */
[----:B--23--:R-:W2:Y:S01]  /*1310*/  LDS R3, [UR8+0x34] ;  /* 0x00003408ff037984 */ /* 0x00cea20008000800 */
[----:B----4-:R-:W3:Y:S03]  /*1320*/  LDC.64 R4, c[0x0][0x3b8] ;  /* 0x0000ee00ff047b82 */ /* 0x010ee60000000a00 */
[----:B------:R-:W4:Y:S01]  /*1330*/  LDS R2, [UR8+0x1c] ;  /* 0x00001c08ff027984 */ /* 0x000f220008000800 */
[C---:B---3--:R-:W-:Y:S01]  /*1340*/  SHF.L.U64.HI R5, R4.reuse, 0x1, R5 ;  /* 0x0000000104057819 */ /* 0x048fe20000010205 */
[----:B------:R-:W-:-:S03]  /*1350*/  IMAD.SHL.U32 R4, R4, 0x2, RZ ;  /* 0x0000000204047824 */ /* 0x000fc600078e00ff */
[--C-:B------:R-:W-:Y:S02]  /*1360*/  SHF.R.U32.HI R7, RZ, 0x4, R5.reuse ;  /* 0x00000004ff077819 */ /* 0x100fe40000011605 */
[----:B------:R-:W-:-:S05]  /*1370*/  SHF.R.U64 R4, R4, 0x4, R5 ;  /* 0x0000000404047819 */ /* 0x000fca0000001205 */
[----:B------:R3:W-:Y:S01]  /*1380*/  STS [UR8+0xc], R4 ;  /* 0x00000c04ff007988 */ /* 0x0007e20008000808 */
[----:B--2---:R-:W-:Y:S02]  /*1390*/  LOP3.LUT R3, R3, 0x7, RZ, 0xb8, !PT ;  /* 0x0000000703037812 */ /* 0x004fe400078eb8ff */
[----:B----4-:R-:W-:-:S03]  /*13a0*/  LOP3.LUT R2, R2, 0xf, R7, 0xb8, !PT ;  /* 0x0000000f02027812 */ /* 0x010fc600078eb807 */
[----:B------:R3:W-:Y:S04]  /*13b0*/  STS [UR8+0x34], R3 ;  /* 0x00003403ff007988 */ /* 0x0007e80008000808 */
[----:B------:R3:W-:Y:S02]  /*13c0*/  STS [UR8+0x1c], R2 ;  /* 0x00001c02ff007988 */ /* 0x0007e40008000808 */
.L_x_44:
[----:B------:R-:W-:Y:S05]  /*13d0*/  BSYNC.RECONVERGENT B4 ;  /* 0x0000000000047941 */ /* 0x000fea0003800200 */
.L_x_43:
[----:B------:R-:W-:Y:S04]  /*13e0*/  BSSY.RECONVERGENT B5, `(.L_x_45) ;  /* 0x000001a000057945 */ /* 0x000fe80003800200 */
[----:B------:R-:W-:Y:S04]  /*13f0*/  BSSY.RELIABLE B4, `(.L_x_46) ;  /* 0x0000015000047945 */ /* 0x000fe80003800100 */
[----:B------:R-:W-:Y:S05]  /*1400*/  @P3 BRA `(.L_x_47) ;  /* 0x0000000000203947 */ /* 0x000fea0003800000 */
[----:B--23--:R-:W2:Y:S02]  /*1410*/  LDS R2, [UR8+0x34] ;  /* 0x00003408ff027984 */ /* 0x00cea40008000800 */
[----:B--2---:R-:W-:-:S05]  /*1420*/  LOP3.LUT R2, R2, 0x38, RZ, 0xb8, !PT ;  /* 0x0000003802027812 */ /* 0x004fca00078eb8ff */
[----:B------:R2:W-:Y:S01]  /*1430*/  STS [UR8+0x34], R2 ;  /* 0x00003402ff007988 */ /* 0x0005e20008000808 */
[----:B------:R-:W-:Y:S05]  /*1440*/  @P3 BRA `(.L_x_48) ;  /* 0x0000000000203947 */ /* 0x000fea0003800000 */
[----:B--2---:R-:W2:Y:S01]  /*1450*/  LDS R2, [UR8+0x8] ;  /* 0x00000808ff027984 */ /* 0x004ea20008000800 */
[----:B------:R-:W-:-:S05]  /*1460*/  IMAD.MOV.U32 R3, RZ, RZ, 0x780 ;  /* 0x00000780ff037424 */ /* 0x000fca00078e00ff */
[----:B--2---:R-:W-:-:S05]  /*1470*/  LOP3.LUT R2, R2, 0x500, R3, 0xd8, !PT ;  /* 0x0000050002027812 */ /* 0x004fca00078ed803 */
[----:B------:R2:W-:Y:S02]  /*1480*/  STS [UR8+0x8], R2 ;  /* 0x00000802ff007988 */ /* 0x0005e40008000808 */
.L_x_47:
[----:B------:R-:W-:Y:S05]  /*1490*/  @P3 BRA `(.L_x_49) ;  /* 0x0000000000283947 */ /* 0x000fea0003800000 */
[----:B--23--:R-:W2:Y:S02]  /*14a0*/  LDS R2, [UR8+0x8] ;  /* 0x00000808ff027984 */ /* 0x00cea40008000800 */
[----:B--2---:R-:W-:-:S05]  /*14b0*/  LOP3.LUT R2, R2, 0x1800, RZ, 0xb8, !PT ;  /* 0x0000180002027812 */ /* 0x004fca00078eb8ff */
[----:B------:R3:W-:Y:S02]  /*14c0*/  STS [UR8+0x8], R2 ;  /* 0x00000802ff007988 */ /* 0x0007e40008000808 */
.L_x_48:
[----:B------:R-:W-:Y:S05]  /*14d0*/  @P3 BREAK.RELIABLE B4 ;  /* 0x0000000000043942 */ /* 0x000fea0003800100 */
[----:B------:R-:W-:Y:S05]  /*14e0*/  @P3 BRA `(.L_x_50) ;  /* 0x0000000000243947 */ /* 0x000fea0003800000 */
[----:B--23--:R-:W2:Y:S01]  /*14f0*/  LDS R2, [UR8+0x8] ;  /* 0x00000808ff027984 */ /* 0x00cea20008000800 */
[----:B------:R-:W-:-:S05]  /*1500*/  IMAD.MOV.U32 R3, RZ, RZ, 0x6000 ;  /* 0x00006000ff037424 */ /* 0x000fca00078e00ff */
[----:B--2---:R-:W-:-:S04]  /*1510*/  LOP3.LUT R2, R2, 0x6000, R3, 0xd8, !PT ;  /* 0x0000600002027812 */ /* 0x004fc800078ed803 */
[----:B------:R-:W-:-:S05]  /*1520*/  LOP3.LUT R2, R2, 0x400000, RZ, 0xb8, !PT ;  /* 0x0040000002027812 */ /* 0x000fca00078eb8ff */
[----:B------:R2:W-:Y:S02]  /*1530*/  STS [UR8+0x8], R2 ;  /* 0x00000802ff007988 */ /* 0x0005e40008000808 */
.L_x_49:
[----:B------:R-:W-:Y:S05]  /*1540*/  BSYNC.RELIABLE B4 ;  /* 0x0000000000047941 */ /* 0x000fea0003800100 */
.L_x_46:
[----:B--23--:R-:W2:Y:S02]  /*1550*/  @!P3 LDS R2, [UR8+0x8] ;  /* 0x00000808ff02b984 */ /* 0x00cea40008000800 */
[----:B--2---:R-:W-:-:S05]  /*1560*/  @!P3 LOP3.LUT R2, R2, 0x8000, RZ, 0xb8, !PT ;  /* 0x000080000202b812 */ /* 0x004fca00078eb8ff */
[----:B------:R2:W-:Y:S02]  /*1570*/  @!P3 STS [UR8+0x8], R2 ;  /* 0x00000802ff00b988 */ /* 0x0005e40008000808 */
.L_x_50:
[----:B------:R-:W-:Y:S05]  /*1580*/  BSYNC.RECONVERGENT B5 ;  /* 0x0000000000057941 */ /* 0x000fea0003800200 */
.L_x_45:
[----:B------:R-:W-:Y:S05]  /*1590*/  WARPSYNC.ALL ;  /* 0x0000000000007948 */ /* 0x000fea0003800000 */
[----:B------:R-:W-:Y:S01]  /*15a0*/  NOP ;  /* 0x0000000000007918 */ /* 0x000fe20000000000 */
[----:B------:R-:W-:-:S04]  /*15b0*/  UIADD3 UR4, UPT, UPT, UR4, 0x100, URZ ;  /* 0x0000010004047890 */ /* 0x000fc8000fffe0ff */
[----:B------:R-:W-:-:S04]  /*15c0*/  UIADD3 UR14, UP0, UPT, UR4, UR14, URZ ;  /* 0x0000000e040e7290 */ /* 0x000fc8000ff1e0ff */
[----:B------:R-:W-:Y:S01]  /*15d0*/  ULEA.HI.X.SX32 UR15, UR4, UR15, 0x1, UP0 ;  /* 0x0000000f040f7291 */ /* 0x000fe200080f0eff */
[----:B------:R-:W-:Y:S11]  /*15e0*/  @P0 BRA `(.L_x_51) ;  /* 0x0000000000300947 */ /* 0x000ff60003800000 */
[----:B--23--:R-:W2:Y:S01]  /*15f0*/  S2R R2, SR_LANEID ;  /* 0x0000000000027919 */ /* 0x00cea20000000000 */
[----:B------:R-:W-:Y:S05]  /*1600*/  WARPSYNC.ALL ;  /* 0x0000000000007948 */ /* 0x000fea0003800000 */
[----:B------:R-:W-:Y:S01]  /*1610*/  NOP ;  /* 0x0000000000007918 */ /* 0x000fe20000000000 */
[----:B--2-4-:R-:W-:-:S05]  /*1620*/  IMAD.SHL.U32 R4, R2, 0x4, RZ ;  /* 0x0000000402047824 */ /* 0x014fca00078e00ff */
[----:B------:R-:W2:Y:S01]  /*1630*/  LDS R5, [R4+UR8] ;  /* 0x0000000804057984 */ /* 0x000ea20008000800 */
[----:B------:R-:W-:-:S05]  /*1640*/  IADD3 R2, P1, PT, R4, UR14, RZ ;  /* 0x0000000e04027c10 */ /* 0x000fca000ff3e0ff */
[----:B------:R-:W-:-:S05]  /*1650*/  IMAD.X R3, RZ, RZ, UR15, P1 ;  /* 0x0000000fff037e24 */ /* 0x000fca00088e06ff */
[----:B--2---:R2:W3:Y:S01]  /*1660*/  ATOMG.E.EXCH.STRONG.GPU PT, RZ, [R2], R5 ;  /* 0x0000000502ff73a8 */ /* 0x0044e200041ee100 */
[----:B------:R-:W-:-:S04]  /*1670*/  DEPBAR {5,4,3,2,1,0} ;  /* 0x0000003f0000791a */ /* 0x000fc80000000000 */
[----:B------:R-:W4:Y:S02]  /*1680*/  CCTL.E.C.LDCU.IV.DEEP [UR14] ;  /* 0x000000000e007540 */ /* 0x000f240009c08000 */
[----:B----4-:R2:W-:Y:S01]  /*1690*/  UTMACCTL.IV [UR14] ;  /* 0x000000000e0079b9 */ /* 0x0105e20008000000 */
[----:B------:R-:W-:Y:S01]  /*16a0*/  NOP ;  /* 0x0000000000007918 */ /* 0x000fe20000000000 */
.L_x_51:
[----:B------:R-:W-:Y:S05]  /*16b0*/  @P0 BRA `(.L_x_52) ;  /* 0x00000000000c0947 */ /* 0x000fea0003800000 */
[----:B------:R0:W-:Y:S01]  /*16c0*/  UTMACMDFLUSH ;  /* 0x00000000000079b7 */ /* 0x0001e20000000000 */
[----:B------:R-:W-:Y:S05]  /*16d0*/  @P0 BRA `(.L_x_52) ;  /* 0x0000000000040947 */ /* 0x000fea0003800000 */
[----:B------:R-:W-:-:S04]  /*16e0*/  DEPBAR.LE SB0, 0x0 ;  /* 0x000080000000791a */ /* 0x000fc80000000000 */
.L_x_52:
[----:B------:R-:W-:Y:S05]  /*16f0*/  WARPSYNC.ALL ;  /* 0x0000000000007948 */ /* 0x000fea0003800000 */
[----:B------:R-:W-:Y:S01]  /*1700*/  NOP ;  /* 0x0000000000007918 */ /* 0x000fe20000000000 */
[----:B---3--:R-:W-:Y:S01]  /*1710*/  BAR.SYNC.DEFER_BLOCKING 0x0 ;  /* 0x0000000000007b1d */ /* 0x008fe20000010000 */
[----:B--2---:R-:W-:Y:S01]  /*1720*/  SHF.R.U32.HI R2, RZ, 0x5, R0 ;  /* 0x00000005ff027819 */ /* 0x004fe20000011600 */
[----:B------:R-:W-:-:S03]  /*1730*/  UIADD3 UR6, UPT, UPT, UR8, 0x24020, URZ ;  /* 0x0002402008067890 */ /* 0x000fc6000fffe0ff */
[----:B------:R-:W-:Y:S01]  /*1740*/  R2UR UR9, R2 ;  /* 0x00000000020972ca */ /* 0x000fe200000e0000 */
[----:B------:R-:W-:Y:S01]  /*1750*/  VOTEU.ALL UP0, P3 ;  /* 0x0000000000ff7886 */ /* 0x000fe20001800000 */
[----:B------:R-:W-:Y:S01]  /*1760*/  UMOV UR4, 0x1 ;  /* 0x0000000100047882 */ /* 0x000fe20000000000 */
[----:B------:R-:W-:Y:S01]  /*1770*/  VOTEU.ALL UP1, P3 ;  /* 0x0000000000ff7886 */ /* 0x000fe20001820000 */
[----:B------:R-:W-:Y:S02]  /*1780*/  BSSY.RECONVERGENT B5, `(.L_x_53) ;  /* 0x0000018000057945 */ /* 0x000fe40003800200 */
[----:B------:R-:W-:-:S04]  /*1790*/  @!UP0 UIADD3 UR18, UPT, UPT, -UR4, 0x100000, URZ ;  /* 0x0010000004128890 */ /* 0x000fc8000fffe1ff */
[----:B------:R-:W-:Y:S02]  /*17a0*/  @!UP0 USHF.L.U32 UR19, UR18, 0xb, URZ ;  /* 0x0000000b12138899 */ /* 0x000fe400080006ff */
[----:B------:R-:W-:Y:S02]  /*17b0*/  @!UP0 USHF.L.U32 UR18, UR18, 0x1, URZ ;  /* 0x0000000112128899 */ /* 0x000fe400080006ff */
[----:B------:R-:W-:-:S04]  /*17c0*/  @!UP0 UIADD3 UR4, UPT, UPT, -UR4, 0x100000, URZ ;  /* 0x0010000004048890 */ /* 0x000fc8000fffe1ff */
[----:B------:R-:W-:Y:S02]  /*17d0*/  @!UP0 USHF.L.U32 UR5, UR4, 0xb, URZ ;  /* 0x0000000b04058899 */ /* 0x000fe400080006ff */
[----:B------:R-:W-:Y:S01]  /*17e0*/  @!UP0 USHF.L.U32 UR4, UR4, 0x1, URZ ;  /* 0x0000000104048899 */ /* 0x000fe200080006ff */
[----:B------:R-:W-:Y:S01]  /*17f0*/  VOTEU.ALL UP0, P3 ;  /* 0x0000000000ff7886 */ /* 0x000fe20001800000 */
[----:B------:R-:W2:Y:S04]  /*1800*/  FENCE.VIEW.ASYNC.S ;  /* 0x00000000000073c6 */ /* 0x000ea80000000000 */
[----:B--2---:R2:W3:Y:S06]  /*1810*/  @!UP0 SYNCS.EXCH.64 URZ, [UR8+0x24000], UR18 ;  /* 0x0240001208ff85b2 */ /* 0x0044ec0008000100 */
[----:B------:R2:W3:Y:S02]  /*1820*/  @!UP1 SYNCS.EXCH.64 URZ, [UR8+0x24020], UR4 ;  /* 0x0240200408ff95b2 */ /* 0x0004e40008000100 */
[----:B---3--:R-:W-:Y:S06]  /*1830*/  BAR.SYNC.DEFER_BLOCKING 0x0 ;  /* 0x0000000000007b1d */ /* 0x008fec0000010000 */
[----:B------:R-:W-:Y:S05]  /*1840*/  @P3 BRA `(.L_x_54) ;  /* 0x00000000002c3947 */ /* 0x000fea0003800000 */
[----:B--2---:R-:W-:Y:S02]  /*1850*/  UMOV UR4, 0x1 ;  /* 0x0000000100047882 */ /* 0x004fe40000000000 */
[----:B------:R-:W-:-:S04]  /*1860*/  UIADD3 UR18, UPT, UPT, -UR4, 0x100000, URZ ;  /* 0x0010000004127890 */ /* 0x000fc8000fffe1ff */
[----:B------:R-:W-:Y:S02]  /*1870*/  USHF.L.U32 UR19, UR18, 0xb, URZ ;  /* 0x0000000b12137899 */ /* 0x000fe400080006ff */
[----:B------:R-:W-:Y:S02]  /*1880*/  USHF.L.U32 UR18, UR18, 0x1, URZ ;  /* 0x0000000112127899 */ /* 0x000fe400080006ff */
[----:B------:R-:W-:-:S04]  /*1890*/  UIADD3 UR4, UPT, UPT, -UR4, 0x100000, URZ ;  /* 0x0010000004047890 */ /* 0x000fc8000fffe1ff */
[----:B------:R-:W-:Y:S02]  /*18a0*/  USHF.L.U32 UR5, UR4, 0xb, URZ ;  /* 0x0000000b04057899 */ /* 0x000fe400080006ff */
[----:B------:R-:W-:Y:S01]  /*18b0*/  USHF.L.U32 UR4, UR4, 0x1, URZ ;  /* 0x0000000104047899 */ /* 0x000fe200080006ff */
[----:B------:R-:W2:Y:S03]  /*18c0*/  FENCE.VIEW.ASYNC.S ;  /* 0x00000000000073c6 */ /* 0x000ea60000000000 */
[----:B--2---:R3:W2:Y:S08]  /*18d0*/  SYNCS.EXCH.64 URZ, [UR8+0x24008], UR18 ;  /* 0x0240081208ff75b2 */ /* 0x0046b00008000100 */
[----:B------:R3:W4:Y:S02]  /*18e0*/  SYNCS.EXCH.64 URZ, [UR8+0x24028], UR4 ;  /* 0x0240280408ff75b2 */ /* 0x0007240008000100 */
[----:B---3--:R-:W-:Y:S01]  /*18f0*/  NOP ;  /* 0x0000000000007918 */ /* 0x008fe20000000000 */
.L_x_54:
[----:B--2---:R-:W-:Y:S05]  /*1900*/  BSYNC.RECONVERGENT B5 ;  /* 0x0000000000057941 */ /* 0x004fea0003800200 */
.L_x_53:
[----:B----4-:R-:W-:Y:S01]  /*1910*/  BAR.SYNC.DEFER_BLOCKING 0x0 ;  /* 0x0000000000007b1d */ /* 0x010fe20000010000 */
[----:B------:R-:W-:Y:S01]  /*1920*/  USHF.L.U32 UR23, UR13, 0x7, URZ ;  /* 0x000000070d177899 */ /* 0x000fe200080006ff */
[----:B------:R-:W-:Y:S01]  /*1930*/  ISETP.GE.AND P0, PT, R10, 0x1, PT ;  /* 0x000000010a00780c */ /* 0x000fe20003f06270 */
[----:B------:R-:W-:-:S03]  /*1940*/  USHF.L.U32 UR7, UR16, 0x6, URZ ;  /* 0x0000000610077899 */ /* 0x000fc600080006ff */
[----:B------:R-:W-:Y:S04]  /*1950*/  BSSY.RECONVERGENT B5, `(.L_x_55) ;  /* 0x000000d000057945 */ /* 0x000fe80003800200 */
[----:B------:R-:W-:Y:S05]  /*1960*/  @P3 BRA `(.L_x_56) ;  /* 0x00000000002c3947 */ /* 0x000fea0003800000 */
[----:B------:R-:W-:Y:S02]  /*1970*/  UMOV UR4, 0x1 ;  /* 0x0000000100047882 */ /* 0x000fe40000000000 */
[----:B------:R-:W-:-:S04]  /*1980*/  UIADD3 UR18, UPT, UPT, -UR4, 0x100000, URZ ;  /* 0x0010000004127890 */ /* 0x000fc8000fffe1ff */
[----:B------:R-:W-:Y:S02]  /*1990*/  USHF.L.U32 UR19, UR18, 0xb, URZ ;  /* 0x0000000b12137899 */ /* 0x000fe400080006ff */
[----:B------:R-:W-:Y:S02]  /*19a0*/  USHF.L.U32 UR18, UR18, 0x1, URZ ;  /* 0x0000000112127899 */ /* 0x000fe400080006ff */
[----:B------:R-:W-:-:S04]  /*19b0*/  UIADD3 UR4, UPT, UPT, -UR4, 0x100000, URZ ;  /* 0x0010000004047890 */ /* 0x000fc8000fffe1ff */
[----:B------:R-:W-:Y:S02]  /*19c0*/  USHF.L.U32 UR5, UR4, 0xb, URZ ;  /* 0x0000000b04057899 */ /* 0x000fe400080006ff */
[----:B------:R-:W-:Y:S01]  /*19d0*/  USHF.L.U32 UR4, UR4, 0x1, URZ ;  /* 0x0000000104047899 */ /* 0x000fe200080006ff */
[----:B------:R-:W2:Y:S03]  /*19e0*/  FENCE.VIEW.ASYNC.S ;  /* 0x00000000000073c6 */ /* 0x000ea60000000000 */
[----:B--2---:R2:W3:Y:S08]  /*19f0*/  SYNCS.EXCH.64 URZ, [UR8+0x24010], UR18 ;  /* 0x0240101208ff75b2 */ /* 0x0044f00008000100 */
[----:B------:R2:W4:Y:S01]  /*1a00*/  SYNCS.EXCH.64 URZ, [UR8+0x24030], UR4 ;  /* 0x0240300408ff75b2 */ /* 0x0005220008000100 */
[----:B------:R-:W-:Y:S01]  /*1a10*/  NOP ;  /* 0x0000000000007918 */ /* 0x000fe20000000000 */
.L_x_56:
[----:B--2---:R-:W-:Y:S05]  /*1a20*/  BSYNC.RECONVERGENT B5 ;  /* 0x0000000000057941 */ /* 0x004fea0003800200 */
.L_x_55:
[----:B------:R-:W-:Y:S05]  /*1a30*/  @!P0 BRA `(.L_x_57) ;  /* 0x0000000c00508947 */ /* 0x000fea0003800000 */
[----:B---34-:R-:W-:Y:S01]  /*1a40*/  BAR.SYNC.DEFER_BLOCKING 0x0 ;  /* 0x0000000000007b1d */ /* 0x018fe20000010000 */
[----:B------:R-:W-:Y:S01]  /*1a50*/  @!P3 IMAD.MOV.U32 R2, RZ, RZ, 0xc000 ;  /* 0x0000c000ff02b424 */ /* 0x000fe200078e00ff */
[----:B------:R-:W-:Y:S01]  /*1a60*/  ELECT P1, URZ, PT ;  /* 0x0000000000ff782f */ /* 0x000fe20003820000 */
[----:B------:R-:W-:-:S03]  /*1a70*/  ULOP3.LUT UR4, UR9, 0x1, URZ, 0xc0, !UPT ;  /* 0x0000000109047892 */ /* 0x000fc6000f8ec0ff */
[C---:B------:R-:W-:Y:S02]  /*1a80*/  ISETP.LT.U32.AND P1, PT, R68.reuse, 0x40, P1 ;  /* 0x000000404400780c */ /* 0x040fe40000f21070 */
[----:B------:R-:W-:Y:S01]  /*1a90*/  ELECT P0, URZ, PT ;  /* 0x0000000000ff782f */ /* 0x000fe20003800000 */
[----:B------:R-:W-:Y:S02]  /*1aa0*/  ULEA UR20, UR4, UR8, 0xe ;  /* 0x0000000804147291 */ /* 0x000fe4000f8e70ff */
[----:B------:R-:W-:Y:S01]  /*1ab0*/  USHF.L.U32 UR22, UR4, 0x6, URZ ;  /* 0x0000000604167899 */ /* 0x000fe200080006ff */
[----:B------:R-:W-:Y:S01]  /*1ac0*/  ISETP.LT.U32.AND P0, PT, R68, 0x40, P0 ;  /* 0x000000404400780c */ /* 0x000fe20000701070 */
[----:B------:R-:W-:Y:S01]  /*1ad0*/  UIMAD UR4, UR4, -0x2000, UR20 ;  /* 0xffffe000040478a4 */ /* 0x000fe2000f8e0214 */
[----:B------:R-:W-:-:S04]  /*1ae0*/  UMOV UR19, UR7 ;  /* 0x0000000700137c82 */ /* 0x000fc80008000000 */
[----:B------:R-:W-:Y:S01]  /*1af0*/  UMOV UR18, UR22 ;  /* 0x0000001600127c82 */ /* 0x000fe20008000000 */
[----:B------:R-:W-:Y:S01]  /*1b00*/  VOTEU.ANY UP0, P1 ;  /* 0x0000000000ff7886 */ /* 0x000fe20000800100 */
[----:B------:R2:W-:Y:S01]  /*1b10*/  @!P3 SYNCS.ARRIVE.TRANS64 RZ, [UR8+0x24000], R2 ;  /* 0x02400002ffffb9a7 */ /* 0x0005e20008000008 */
[----:B------:R3:W-:Y:S06]  /*1b20*/  MEMBAR.ALL.CTA ;  /* 0x0000000000007992 */ /* 0x0007ec0000008000 */
[----:B---3--:R-:W3:Y:S01]  /*1b30*/  FENCE.VIEW.ASYNC.S ;  /* 0x00000000000073c6 */ /* 0x008ee20000000000 */
[----:B------:R-:W-:Y:S01]  /*1b40*/  @UP0 UIADD3 UR21, UPT, UPT, UR8, 0x24000, URZ ;  /* 0x0002400008150890 */ /* 0x000fe2000fffe0ff */
[----:B---3--:R-:W-:Y:S01]  /*1b50*/  VOTEU.ANY UP0, P1 ;  /* 0x0000000000ff7886 */ /* 0x008fe20000800100 */
[----:B------:R-:W-:-:S05]  /*1b60*/  VOTEU.ANY UP1, P0 ;  /* 0x0000000000ff7886 */ /* 0x000fca0000020100 */
[----:B------:R-:W-:Y:S02]  /*1b70*/  @UP1 UIADD3 UR16, UPT, UPT, UR4, 0x18000, URZ ;  /* 0x0001800004101890 */ /* 0x000fe4000fffe0ff */
[----:B------:R-:W-:Y:S01]  /*1b80*/  @UP1 UIADD3 UR17, UPT, UPT, UR8, 0x24000, URZ ;  /* 0x0002400008111890 */ /* 0x000fe2000fffe0ff */
[----:B------:R-:W-:Y:S01]  /*1b90*/  VOTEU.ANY UP1, P0 ;  /* 0x0000000000ff7886 */ /* 0x000fe20000020100 */
[----:B------:R-:W-:Y:S06]  /*1ba0*/  BAR.SYNC.DEFER_BLOCKING 0x0 ;  /* 0x0000000000007b1d */ /* 0x000fec0000010000 */
[----:B------:R2:W-:Y:S01]  /*1bb0*/  @UP0 UTMALDG.2D [UR20], [UR10] ;  /* 0x000000140a0005b4 */ /* 0x0005e20008008000 */
[----:B------:R-:W-:Y:S01]  /*1bc0*/  UISETP.NE.U32.AND UP0, UPT, UR9, URZ, UPT ;  /* 0x000000ff0900728c */ /* 0x000fe2000bf05070 */
[----:B------:R-:W-:Y:S06]  /*1bd0*/  BAR.SYNC.DEFER_BLOCKING 0x0 ;  /* 0x0000000000007b1d */ /* 0x000fec0000010000 */
[----:B------:R2:W-:Y:S02]  /*1be0*/  @UP1 UTMALDG.2D [UR16], [UR32] ;  /* 0x00000010200015b4 */ /* 0x0005e40008008000 */
[----:B------:R-:W-:Y:S06]  /*1bf0*/  BAR.SYNC.DEFER_BLOCKING 0x0 ;  /* 0x0000000000007b1d */ /* 0x000fec0000010000 */
[----:B------:R-:W3:Y:S02]  /*1c00*/  SYNCS.PHASECHK.TRANS64.TRYWAIT P0, [UR8+0x24000], RZ ;  /* 0x024000ffff0075a7 */ /* 0x000ee40008001108 */
[----:B--23--:R-:W-:Y:S05]  /*1c10*/  @!P0 BRA `(.L_x_58) ;  /* 0x0000001000e48947 */ /* 0x00cfea0003800000 */
.L_x_74:
[----:B------:R-:W-:Y:S05]  /*1c20*/  BRA.U UP0, `(.L_x_59) ;  /* 0x0000000100c87547 */ /* 0x000fea000b800000 */
[----:B------:R-:W-:Y:S02]  /*1c30*/  USHF.R.U32.HI UR16, URZ, 0x4, UR8 ;  /* 0x00000004ff107899 */ /* 0x000fe40008011608 */
[----:B------:R-:W-:Y:S02]  /*1c40*/  UIADD3 UR13, UPT, UPT, UR8, 0x18000, URZ ;  /* 0x00018000080d7890 */ /* 0x000fe4000fffe0ff */
[----:B------:R-:W-:Y:S02]  /*1c50*/  USGXT.U32 UR16, UR16, 0xe ;  /* 0x0000000e1010789a */ /* 0x000fe40008000000 */
[----:B------:R-:W-:Y:S02]  /*1c60*/  USHF.R.U32.HI UR13, URZ, 0x4, UR13 ;  /* 0x00000004ff0d7899 */ /* 0x000fe4000801160d */
[----:B------:R-:W-:Y:S02]  /*1c70*/  UIADD3 UR50, UP0, UPT, UR16, 0x2, URZ ;  /* 0x0000000210327890 */ /* 0x000fe4000ff1e0ff */
[----:B------:R-:W-:Y:S01]  /*1c80*/  USGXT.U32 UR18, UR13, 0xe ;  /* 0x0000000e0d12789a */ /* 0x000fe20008000000 */
[----:B------:R-:W-:Y:S01]  /*1c90*/  UMOV UR4, URZ ;  /* 0x000000ff00047c82 */ /* 0x000fe20008000000 */
[----:B------:R-:W-:Y:S01]  /*1ca0*/  UMOV UR5, URZ ;  /* 0x000000ff00057c82 */ /* 0x000fe20008000000 */
[----:B------:R-:W-:-:S02]  /*1cb0*/  UIADD3.X UR51, UPT, UPT, UR4, 0x40004040, URZ, UP0, !UPT ;  /* 0x4000404004337890 */ /* 0x000fc400087fe4ff */
[----:B------:R-:W-:Y:S02]  /*1cc0*/  UIADD3 UR48, UP0, UPT, UR18, 0x2, URZ ;  /* 0x0000000212307890 */ /* 0x000fe4000ff1e0ff */
[----:B------:R-:W-:Y:S02]  /*1cd0*/  UIADD3.64 UR26, UPT, UPT, UR50, 0x4, URZ ;  /* 0x00000004321a7897 */ /* 0x000fe4000fffe0ff */
[----:B------:R-:W-:Y:S02]  /*1ce0*/  UIADD3.X UR49, UPT, UPT, UR5, 0x40004040, URZ, UP0, !UPT ;  /* 0x4000404005317890 */ /* 0x000fe400087fe4ff */
[----:B------:R-:W-:Y:S02]  /*1cf0*/  UIADD3.64 UR4, UPT, UPT, UR50, 0x2, URZ ;  /* 0x0000000232047897 */ /* 0x000fe4000fffe0ff */
[----:B------:R-:W-:Y:S02]  /*1d00*/  UIADD3.64 UR24, UPT, UPT, UR48, 0x2, URZ ;  /* 0x0000000230187897 */ /* 0x000fe4000fffe0ff */
[----:B------:R-:W-:-:S02]  /*1d10*/  UIADD3.64 UR28, UPT, UPT, UR48, 0x4, URZ ;  /* 0x00000004301c7897 */ /* 0x000fc4000fffe0ff */
[----:B------:R-:W-:Y:S02]  /*1d20*/  UIADD3.64 UR30, UPT, UPT, UR50, 0x3fe, URZ ;  /* 0x000003fe321e7897 */ /* 0x000fe4000fffe0ff */
[----:B------:R-:W-:Y:S02]  /*1d30*/  UIADD3.64 UR34, UPT, UPT, UR48, 0x1fe, URZ ;  /* 0x000001fe30227897 */ /* 0x000fe4000fffe0ff */
[----:B------:R-:W-:Y:S02]  /*1d40*/  UIADD3.64 UR36, UPT, UPT, UR50, 0x400, URZ ;  /* 0x0000040032247897 */ /* 0x000fe4000fffe0ff */
[----:B------:R-:W-:Y:S02]  /*1d50*/  UIADD3.64 UR38, UPT, UPT, UR48, 0x200, URZ ;  /* 0x0000020030267897 */ /* 0x000fe4000fffe0ff */
[----:B------:R-:W-:Y:S02]  /*1d60*/  UIADD3.64 UR40, UPT, UPT, UR50, 0x402, URZ ;  /* 0x0000040232287897 */ /* 0x000fe4000fffe0ff */
[----:B------:R-:W-:Y:S01]  /*1d70*/  UIADD3.64 UR42, UPT, UPT, UR48, 0x202, URZ ;  /* 0x00000202302a7897 */ /* 0x000fe2000fffe0ff */
[----:B------:R-:W-:Y:S01]  /*1d80*/  UMOV UR20, 0x0 ;  /* 0x0000000000147882 */ /* 0x000fe20000000000 */
[----:B------:R-:W-:Y:S01]  /*1d90*/  UMOV UR21, 0x8100490 ;  /* 0x0810049000157882 */ /* 0x000fe20000000000 */
[----:B------:R-:W-:Y:S01]  /*1da0*/  UIADD3.64 UR44, UPT, UPT, UR50, 0x404, URZ ;  /* 0x00000404322c7897 */ /* 0x000fe2000fffe0ff */
[----:B------:R-:W-:Y:S01]  /*1db0*/  UMOV UR17, 0x40004040 ;  /* 0x4000404000117882 */ /* 0x000fe20000000000 */
[----:B------:R-:W-:Y:S01]  /*1dc0*/  UIADD3.64 UR46, UPT, UPT, UR48, 0x204, URZ ;  /* 0x00000204302e7897 */ /* 0x000fe2000fffe0ff */
[----:B------:R-:W-:Y:S01]  /*1dd0*/  UMOV UR19, 0x40004040 ;  /* 0x4000404000137882 */ /* 0x000fe20000000000 */
[----:B------:R-:W-:Y:S01]  /*1de0*/  UMOV UR52, 0x0 ;  /* 0x0000000000347882 */ /* 0x000fe20000000000 */
[----:B------:R-:W-:Y:S01]  /*1df0*/  UMOV UR53, 0x8100490 ;  /* 0x0810049000357882 */ /* 0x000fe20000000000 */
[----:B------:R-:W-:Y:S01]  /*1e00*/  UMOV UR54, 0x0 ;  /* 0x0000000000367882 */ /* 0x000fe20000000000 */
[----:B------:R-:W-:Y:S01]  /*1e10*/  UMOV UR55, 0x8100490 ;  /* 0x0810049000377882 */ /* 0x000fe20000000000 */
[----:B------:R2:W-:Y:S01]  /*1e20*/  UTCHMMA gdesc[UR16], gdesc[UR18], tmem[UR12], tmem[UR20], idesc[UR21], !UPT ;  /* 0x00ff1412100075ea */ /* 0x0005e2000f80000c */
[----:B------:R-:W-:Y:S01]  /*1e30*/  UMOV UR56, 0x0 ;  /* 0x0000000000387882 */ /* 0x000fe20000000000 */
[----:B------:R-:W-:Y:S01]  /*1e40*/  UMOV UR57, 0x8100490 ;  /* 0x0810049000397882 */ /* 0x000fe20000000000 */
[----:B------:R2:W-:Y:S01]  /*1e50*/  UTCHMMA gdesc[UR50], gdesc[UR48], tmem[UR12], tmem[UR52], idesc[UR53], UPT ;  /* 0x00ff3430320075ea */ /* 0x0005e2000b80000c */
        /* <DEDUP_REMOVED lines=12> */
[----:B------:R2:W-:Y:S01]  /*1f20*/  UTCHMMA gdesc[UR40], gdesc[UR42], tmem[UR12], tmem[UR62], idesc[UR63], UPT ;  /* 0x00ff3e2a280075ea */ /* 0x0005e2000b80000c */
[----:B------:R2:W-:Y:S01]  /*1f30*/  UTCHMMA gdesc[UR44], gdesc[UR46], tmem[UR12], tmem[UR64], idesc[UR65], UPT ;  /* 0x00ff402e2c0075ea */ /* 0x0005e2000b80000c */
[----:B------:R-:W-:Y:S01]  /*1f40*/  NOP ;  /* 0x0000000000007918 */ /* 0x000fe20000000000 */
.L_x_59:
[----:B------:R-:W-:Y:S01]  /*1f50*/  ELECT P0, URZ, PT ;  /* 0x0000000000ff782f */ /* 0x000fe20003800000 */
[----:B--2---:R-:W-:Y:S01]  /*1f60*/  UMOV UR4, UR6 ;  /* 0x0000000600047c82 */ /* 0x004fe20008000000 */
[----:B------:R-:W-:Y:S02]  /*1f70*/  UMOV UR5, URZ ;  /* 0x000000ff00057c82 */ /* 0x000fe40008000000 */
[----:B------:R-:W-:-:S13]  /*1f80*/  ISETP.LT.U32.AND P0, PT, R68, 0x20, P0 ;  /* 0x000000204400780c */ /* 0x000fda0000701070 */
[----:B------:R-:W-:Y:S01]  /*1f90*/  VOTEU.ANY UP0, P0 ;  /* 0x0000000000ff7886 */ /* 0x000fe20000000100 */
[----:B------:R-:W-:Y:S01]  /*1fa0*/  VOTEU.ANY UP1, P0 ;  /* 0x0000000000ff7886 */ /* 0x000fe20000020100 */
[----:B------:R-:W-:-:S03]  /*1fb0*/  ISETP.GE.U32.AND P0, PT, R10, 0x81, PT ;  /* 0x000000810a00780c */ /* 0x000fc60003f06070 */
[----:B------:R-:W-:Y:S02]  /*1fc0*/  @UP0 UMOV UR4, UR4 ;  /* 0x0000000400040c82 */ /* 0x000fe40008000000 */
[----:B------:R2:W-:Y:S01]  /*1fd0*/  @UP1 UTCBAR [UR4], URZ ;  /* 0x000000ff040013e9 */ /* 0x0005e200080000ff */
[----:B------:R-:W-:Y:S06]  /*1fe0*/  BAR.SYNC.DEFER_BLOCKING 0x0 ;  /* 0x0000000000007b1d */ /* 0x000fec0000010000 */
[----:B------:R-:W3:Y:S02]  /*1ff0*/  SYNCS.PHASECHK.TRANS64.TRYWAIT P1, [UR8+0x24020], RZ ;  /* 0x024020ffff0075a7 */ /* 0x000ee40008021108 */
[----:B--23--:R-:W-:Y:S05]  /*2000*/  @!P1 BRA `(.L_x_60) ;  /* 0x0000000c00f49947 */ /* 0x00cfea0003800000 */
.L_x_75:
[----:B------:R-:W-:Y:S01]  /*2010*/  IMAD.MOV.U32 R2, RZ, RZ, RZ ;  /* 0x000000ffff027224 */ /* 0x000fe200078e00ff */
[----:B------:R-:W-:Y:S06]  /*2020*/  @!P0 BRA `(.L_x_57) ;  /* 0x0000000400d48947 */ /* 0x000fec0003800000 */
[----:B------:R-:W2:Y:S01]  /*2030*/  LDCU UR34, c[0x0][0x3a0] ;  /* 0x00007400ff2277ac */ /* 0x000ea20008000800 */
[----:B------:R-:W-:Y:S01]  /*2040*/  UMOV UR35, 0x80 ;  /* 0x0000008000237882 */ /* 0x000fe20000000000 */
[----:B------:R-:W-:-:S05]  /*2050*/  UMOV UR13, 0x1 ;  /* 0x00000001000d7882 */ /* 0x000fca0000000000 */
.L_x_64:
[----:B------:R-:W-:Y:S01]  /*2060*/  BAR.SYNC.DEFER_BLOCKING 0x0 ;  /* 0x0000000000007b1d */ /* 0x000fe20000010000 */
[----:B------:R-:W-:Y:S01]  /*2070*/  ULEA UR42, UR13, UR8, 0x3 ;  /* 0x000000080d2a7291 */ /* 0x000fe2000f8e18ff */
[----:B------:R-:W-:Y:S01]  /*2080*/  @!P3 IMAD.MOV.U32 R3, RZ, RZ, 0xc000 ;  /* 0x0000c000ff03b424 */ /* 0x000fe200078e00ff */
[----:B------:R-:W-:Y:S01]  /*2090*/  ELECT P1, URZ, PT ;  /* 0x0000000000ff782f */ /* 0x000fe20003820000 */
[----:B------:R-:W-:-:S03]  /*20a0*/  ULEA UR16, UR13, UR8, 0xf ;  /* 0x000000080d107291 */ /* 0x000fc6000f8e78ff */
[----:B------:R-:W-:Y:S01]  /*20b0*/  ISETP.LT.U32.AND P1, PT, R68, 0x40, P1 ;  /* 0x000000404400780c */ /* 0x000fe20000f21070 */
[----:B------:R-:W-:Y:S01]  /*20c0*/  ULOP3.LUT UR5, UR9, 0x1, URZ, 0xc0, !UPT ;  /* 0x0000000109057892 */ /* 0x000fe2000f8ec0ff */
[----:B------:R-:W-:-:S03]  /*20d0*/  ELECT P0, URZ, PT ;  /* 0x0000000000ff782f */ /* 0x000fc60003800000 */
[----:B------:R-:W-:Y:S02]  /*20e0*/  ULEA UR20, UR5, UR16, 0xe ;  /* 0x0000001005147291 */ /* 0x000fe4000f8e70ff */
[----:B------:R-:W-:Y:S01]  /*20f0*/  ULEA UR22, UR5, UR35, 0x6 ;  /* 0x0000002305167291 */ /* 0x000fe2000f8e30ff */
[----:B------:R-:W-:Y:S01]  /*2100*/  ISETP.LT.U32.AND P0, PT, R68, 0x40, P0 ;  /* 0x000000404400780c */ /* 0x000fe20000701070 */
[----:B------:R-:W-:-:S04]  /*2110*/  ULEA UR4, UR13, UR8, 0xe ;  /* 0x000000080d047291 */ /* 0x000fc8000f8e70ff */
[----:B------:R-:W-:Y:S01]  /*2120*/  VOTEU.ANY UP0, P1 ;  /* 0x0000000000ff7886 */ /* 0x000fe20000800100 */
[----:B------:R-:W-:Y:S01]  /*2130*/  UIADD3 UR17, UPT, UPT, UR4, 0x18000, URZ ;  /* 0x0001800004117890 */ /* 0x000fe2000fffe0ff */
[----:B------:R-:W-:Y:S01]  /*2140*/  UMOV UR6, UR22 ;  /* 0x0000001600067c82 */ /* 0x000fe20008000000 */
[----:B------:R3:W-:Y:S01]  /*2150*/  @!P3 SYNCS.ARRIVE.TRANS64 RZ, [UR42+0x24000], R3 ;  /* 0x02400003ffffb9a7 */ /* 0x0007e2000800002a */
[----:B------:R4:W-:Y:S06]  /*2160*/  MEMBAR.ALL.CTA ;  /* 0x0000000000007992 */ /* 0x0009ec0000008000 */
[----:B----4-:R-:W4:Y:S01]  /*2170*/  FENCE.VIEW.ASYNC.S ;  /* 0x00000000000073c6 */ /* 0x010f220000000000 */
[----:B------:R-:W-:Y:S01]  /*2180*/  @UP0 UIADD3 UR21, UPT, UPT, UR42, 0x24000, URZ ;  /* 0x000240002a150890 */ /* 0x000fe2000fffe0ff */
[----:B----4-:R-:W-:Y:S01]  /*2190*/  VOTEU.ANY UP0, P1 ;  /* 0x0000000000ff7886 */ /* 0x010fe20000800100 */
[----:B------:R-:W-:Y:S01]  /*21a0*/  VOTEU.ANY UP1, P0 ;  /* 0x0000000000ff7886 */ /* 0x000fe20000020100 */
[----:B------:R-:W-:Y:S01]  /*21b0*/  ULEA UR4, UR5, UR17, 0xd ;  /* 0x0000001105047291 */ /* 0x000fe2000f8e68ff */
[----:B---3--:R-:W-:-:S03]  /*21c0*/  IMAD.U32 R3, R2, -0x80000000, RZ ;  /* 0x8000000002037824 */ /* 0x008fc600078e00ff */
        /* <DEDUP_REMOVED lines=8> */
[----:B------:R-:W4:Y:S02]  /*2250*/  SYNCS.PHASECHK.TRANS64.TRYWAIT P0, [UR42+0x24000], R3 ;  /* 0x02400003ff0075a7 */ /* 0x000f24000800112a */
[----:B---34-:R-:W-:Y:S05]  /*2260*/  @!P0 BRA `(.L_x_61) ;  /* 0x0000000c00688947 */ /* 0x018fea0003800000 */
.L_x_76:
[----:B------:R-:W-:Y:S05]  /*2270*/  BRA.U UP0, `(.L_x_62) ;  /* 0x0000000100f47547 */ /* 0x000fea000b800000 */
[----:B------:R-:W-:Y:S02]  /*2280*/  USHF.R.U32.HI UR20, URZ, 0x4, UR16 ;  /* 0x00000004ff147899 */ /* 0x000fe40008011610 */
[----:B------:R-:W-:Y:S02]  /*2290*/  USHF.R.U32.HI UR24, URZ, 0x4, UR17 ;  /* 0x00000004ff187899 */ /* 0x000fe40008011611 */
[----:B------:R-:W-:Y:S02]  /*22a0*/  USGXT.U32 UR20, UR20, 0xe ;  /* 0x0000000e1414789a */ /* 0x000fe40008000000 */
[----:B------:R-:W-:Y:S02]  /*22b0*/  USGXT.U32 UR24, UR24, 0xe ;  /* 0x0000000e1818789a */ /* 0x000fe40008000000 */
[----:B------:R-:W-:Y:S02]  /*22c0*/  UIADD3 UR28, UP0, UPT, UR20, 0x2, URZ ;  /* 0x00000002141c7890 */ /* 0x000fe4000ff1e0ff */
[----:B------:R-:W-:Y:S01]  /*22d0*/  UIADD3 UR26, UP1, UPT, UR24, 0x2, URZ ;  /* 0x00000002181a7890 */ /* 0x000fe2000ff3e0ff */
[----:B------:R-:W-:Y:S01]  /*22e0*/  UMOV UR4, URZ ;  /* 0x000000ff00047c82 */ /* 0x000fe20008000000 */
[----:B------:R-:W-:Y:S01]  /*22f0*/  UMOV UR5, URZ ;  /* 0x000000ff00057c82 */ /* 0x000fe20008000000 */
[----:B------:R-:W-:-:S02]  /*2300*/  UIADD3.X UR29, UPT, UPT, UR4, 0x40004040, URZ, UP0, !UPT ;  /* 0x40004040041d7890 */ /* 0x000fc400087fe4ff */
[----:B------:R-:W-:Y:S02]  /*2310*/  UIADD3 UR44, UP3, UPT, UR28, 0x2, URZ ;  /* 0x000000021c2c7890 */ /* 0x000fe4000ff7e0ff */
[----:B------:R-:W-:Y:S02]  /*2320*/  UIADD3.X UR27, UPT, UPT, UR5, 0x40004040, URZ, UP1, !UPT ;  /* 0x40004040051b7890 */ /* 0x000fe40008ffe4ff */
[----:B------:R-:W-:Y:S02]  /*2330*/  UIADD3 UR46, UP2, UPT, UR26, 0x2, URZ ;  /* 0x000000021a2e7890 */ /* 0x000fe4000ff5e0ff */
[----:B------:R-:W-:Y:S02]  /*2340*/  UIADD3 UR48, UP6, UPT, UR28, 0x4, URZ ;  /* 0x000000041c307890 */ /* 0x000fe4000ffde0ff */
[----:B------:R-:W-:Y:S02]  /*2350*/  UIADD3 UR50, UP5, UPT, UR26, 0x4, URZ ;  /* 0x000000041a327890 */ /* 0x000fe4000ffbe0ff */
[----:B------:R-:W-:-:S02]  /*2360*/  UIADD3 UR52, UP1, UPT, UR28, 0x3fe, URZ ;  /* 0x000003fe1c347890 */ /* 0x000fc4000ff3e0ff */
[----:B------:R-:W-:Y:S02]  /*2370*/  UIADD3 UR54, UP0, UPT, UR26, 0x1fe, URZ ;  /* 0x000001fe1a367890 */ /* 0x000fe4000ff1e0ff */
[----:B------:R-:W-:Y:S02]  /*2380*/  UIADD3.X UR45, UPT, UPT, UR29, URZ, URZ, UP3, !UPT ;  /* 0x000000ff1d2d7290 */ /* 0x000fe40009ffe4ff */
[----:B------:R-:W-:Y:S02]  /*2390*/  UIADD3 UR56, UP4, UPT, UR28, 0x400, URZ ;  /* 0x000004001c387890 */ /* 0x000fe4000ff9e0ff */
[----:B------:R-:W-:Y:S02]  /*23a0*/  UIADD3 UR58, UP3, UPT, UR26, 0x200, URZ ;  /* 0x000002001a3a7890 */ /* 0x000fe4000ff7e0ff */
[----:B------:R-:W-:Y:S02]  /*23b0*/  UIADD3.X UR47, UPT, UPT, UR27, URZ, URZ, UP2, !UPT ;  /* 0x000000ff1b2f7290 */ /* 0x000fe400097fe4ff */
[----:B------:R-:W-:-:S02]  /*23c0*/  UIADD3.X UR49, UPT, UPT, UR29, URZ, URZ, UP6, !UPT ;  /* 0x000000ff1d317290 */ /* 0x000fc4000b7fe4ff */
[----:B------:R-:W-:Y:S02]  /*23d0*/  UIADD3 UR60, UP2, UPT, UR28, 0x402, URZ ;  /* 0x000004021c3c7890 */ /* 0x000fe4000ff5e0ff */
[----:B------:R-:W-:Y:S02]  /*23e0*/  UIADD3 UR62, UP6, UPT, UR26, 0x202, URZ ;  /* 0x000002021a3e7890 */ /* 0x000fe4000ffde0ff */
[----:B------:R-:W-:Y:S02]  /*23f0*/  UIADD3.X UR51, UPT, UPT, UR27, URZ, URZ, UP5, !UPT ;  /* 0x000000ff1b337290 */ /* 0x000fe4000affe4ff */
[----:B------:R-:W-:Y:S02]  /*2400*/  UIADD3.X UR53, UPT, UPT, UR29, URZ, URZ, UP1, !UPT ;  /* 0x000000ff1d357290 */ /* 0x000fe40008ffe4ff */
[----:B------:R-:W-:Y:S02]  /*2410*/  UIADD3 UR4, UP5, UPT, UR28, 0x404, URZ ;  /* 0x000004041c047890 */ /* 0x000fe4000ffbe0ff */
[----:B------:R-:W-:-:S02]  /*2420*/  UIADD3 UR30, UP1, UPT, UR26, 0x204, URZ ;  /* 0x000002041a1e7890 */ /* 0x000fc4000ff3e0ff */
[----:B------:R-:W-:Y:S02]  /*2430*/  UIADD3.X UR55, UPT, UPT, UR27, URZ, URZ, UP0, !UPT ;  /* 0x000000ff1b377290 */ /* 0x000fe400087fe4ff */
[----:B------:R-:W-:Y:S02]  /*2440*/  UIADD3.X UR57, UPT, UPT, UR29, URZ, URZ, UP4, !UPT ;  /* 0x000000ff1d397290 */ /* 0x000fe4000a7fe4ff */
[----:B------:R-:W-:Y:S02]  /*2450*/  UIADD3.X UR59, UPT, UPT, UR27, URZ, URZ, UP3, !UPT ;  /* 0x000000ff1b3b7290 */ /* 0x000fe40009ffe4ff */
[----:B------:R-:W-:Y:S02]  /*2460*/  UIADD3.X UR61, UPT, UPT, UR29, URZ, URZ, UP2, !UPT ;  /* 0x000000ff1d3d7290 */ /* 0x000fe400097fe4ff */
[----:B------:R-:W-:Y:S01]  /*2470*/  UIADD3.X UR63, UPT, UPT, UR27, URZ, URZ, UP6, !UPT ;  /* 0x000000ff1b3f7290 */ /* 0x000fe2000b7fe4ff */
[----:B------:R-:W-:Y:S01]  /*2480*/  UMOV UR18, 0x0 ;  /* 0x0000000000127882 */ /* 0x000fe20000000000 */
[----:B------:R-:W-:Y:S01]  /*2490*/  UMOV UR19, 0x8100490 ;  /* 0x0810049000137882 */ /* 0x000fe20000000000 */
[----:B------:R-:W-:Y:S01]  /*24a0*/  UMOV UR21, 0x40004040 ;  /* 0x4000404000157882 */ /* 0x000fe20000000000 */
[----:B------:R-:W-:Y:S01]  /*24b0*/  UMOV UR25, 0x40004040 ;  /* 0x4000404000197882 */ /* 0x000fe20000000000 */
[----:B------:R-:W-:Y:S01]  /*24c0*/  UIADD3.X UR5, UPT, UPT, UR29, URZ, URZ, UP5, !UPT ;  /* 0x000000ff1d057290 */ /* 0x000fe2000affe4ff */
[----:B------:R3:W-:Y:S01]  /*24d0*/  UTCHMMA gdesc[UR20], gdesc[UR24], tmem[UR12], tmem[UR18], idesc[UR19], UPT ;  /* 0x00ff1218140075ea */ /* 0x0007e2000b80000c */
[----:B------:R-:W-:Y:S01]  /*24e0*/  UIADD3.X UR31, UPT, UPT, UR27, URZ, URZ, UP1, !UPT ;  /* 0x000000ff1b1f7290 */ /* 0x000fe20008ffe4ff */
[----:B------:R-:W-:Y:S01]  /*24f0*/  UMOV UR16, 0x0 ;  /* 0x0000000000107882 */ /* 0x000fe20000000000 */
[----:B------:R-:W-:Y:S01]  /*2500*/  UMOV UR17, 0x8100490 ;  /* 0x0810049000117882 */ /* 0x000fe20000000000 */
[----:B------:R-:W-:Y:S01]  /*2510*/  UMOV UR40, 0x0 ;  /* 0x0000000000287882 */ /* 0x000fe20000000000 */
[----:B------:R-:W-:Y:S01]  /*2520*/  UMOV UR41, 0x8100490 ;  /* 0x0810049000297882 */ /* 0x000fe20000000000 */
        /* <DEDUP_REMOVED lines=18> */
.L_x_62:
[----:B------:R-:W-:Y:S01]  /*2650*/  ELECT P0, URZ, PT ;  /* 0x0000000000ff782f */ /* 0x000fe20003800000 */
[----:B---3--:R-:W-:-:S03]  /*2660*/  UIADD3 UR4, UPT, UPT, UR42, 0x24020, URZ ;  /* 0x000240202a047890 */ /* 0x008fc6000fffe0ff */
[----:B------:R-:W-:Y:S01]  /*2670*/  ISETP.LT.U32.AND P0, PT, R68, 0x20, P0 ;  /* 0x000000204400780c */ /* 0x000fe20000701070 */
[----:B------:R-:W-:-:S12]  /*2680*/  UMOV UR5, URZ ;  /* 0x000000ff00057c82 */ /* 0x000fd80008000000 */
[----:B------:R-:W-:Y:S01]  /*2690*/  VOTEU.ANY UP0, P0 ;  /* 0x0000000000ff7886 */ /* 0x000fe20000000100 */
[----:B------:R-:W-:-:S04]  /*26a0*/  VOTEU.ANY UP1, P0 ;  /* 0x0000000000ff7886 */ /* 0x000fc80000020100 */
[----:B------:R-:W-:Y:S02]  /*26b0*/  @UP0 UMOV UR4, UR4 ;  /* 0x0000000400040c82 */ /* 0x000fe40008000000 */
[----:B------:R3:W-:Y:S01]  /*26c0*/  @UP1 UTCBAR [UR4], URZ ;  /* 0x000000ff040013e9 */ /* 0x0007e200080000ff */
[----:B------:R-:W-:Y:S06]  /*26d0*/  BAR.SYNC.DEFER_BLOCKING 0x0 ;  /* 0x0000000000007b1d */ /* 0x000fec0000010000 */
[----:B------:R-:W4:Y:S02]  /*26e0*/  SYNCS.PHASECHK.TRANS64.TRYWAIT P0, [UR42+0x24020], R3 ;  /* 0x02402003ff0075a7 */ /* 0x000f24000800112a */
[----:B---34-:R-:W-:Y:S05]  /*26f0*/  @!P0 BRA `(.L_x_63) ;  /* 0x0000000800508947 */ /* 0x018fea0003800000 */
.L_x_77:
[----:B------:R-:W-:Y:S02]  /*2700*/  UIADD3 UR13, UPT, UPT, UR13, 0x1, URZ ;  /* 0x000000010d0d7890 */ /* 0x000fe4000fffe0ff */
[----:B------:R-:W-:Y:S02]  /*2710*/  UIADD3 UR35, UPT, UPT, UR35, 0x80, URZ ;  /* 0x0000008023237890 */ /* 0x000fe4000fffe0ff */
[----:B------:R-:W-:-:S04]  /*2720*/  UISETP.NE.U32.AND UP0, UPT, UR13, 0x3, UPT ;  /* 0x000000030d00788c */ /* 0x000fc8000bf05070 */
[----:B------:R-:W-:Y:S02]  /*2730*/  USEL UR13, UR13, URZ, UP0 ;  /* 0x000000ff0d0d7287 */ /* 0x000fe40008000000 */
[----:B------:R-:W-:Y:S02]  /*2740*/  USEL UR4, URZ, 0x1, UP0 ;  /* 0x00000001ff047887 */ /* 0x000fe40008000000 */
[----:B--2---:R-:W-:-:S04]  /*2750*/  UISETP.GE.AND UP0, UPT, UR35, UR34, UPT ;  /* 0x000000222300728c */ /* 0x004fc8000bf06270 */
[----:B------:R-:W-:-:S05]  /*2760*/  LOP3.LUT R2, R2, UR4, RZ, 0x3c, !PT ;  /* 0x0000000402027c12 */ /* 0x000fca000f8e3cff */
[----:B------:R-:W-:Y:S05]  /*2770*/  BRA.U !UP0, `(.L_x_64) ;  /* 0xfffffff908387547 */ /* 0x000fea000b83ffff */
.L_x_57:
[----:B---34-:R-:W-:Y:S06]  /*2780*/  BAR.SYNC.DEFER_BLOCKING 0x0 ;  /* 0x0000000000007b1d */ /* 0x018fec0000010000 */
[----:B------:R-:W-:Y:S04]  /*2790*/  BSSY.RECONVERGENT B5, `(.L_x_65) ;  /* 0x0000004000057945 */ /* 0x000fe80003800200 */
[----:B------:R-:W-:Y:S05]  /*27a0*/  @P3 BRA `(.L_x_66) ;  /* 0x0000000000083947 */ /* 0x000fea0003800000 */
[----:B------:R-:W2:Y:S02]  /*27b0*/  SYNCS.CCTL.IV [UR8+0x24000] ;  /* 0x02400000ff0079b1 */ /* 0x000ea40008000008 */
[----:B--2---:R-:W2:Y:S02]  /*27c0*/  SYNCS.CCTL.IV [UR8+0x24020] ;  /* 0x02402000ff0079b1 */ /* 0x004ea40008000008 */
.L_x_66:
[----:B------:R-:W-:Y:S05]  /*27d0*/  BSYNC.RECONVERGENT B5 ;  /* 0x0000000000057941 */ /* 0x000fea0003800200 */
.L_x_65:
[----:B--2---:R-:W-:Y:S06]  /*27e0*/  BAR.SYNC.DEFER_BLOCKING 0x0 ;  /* 0x0000000000007b1d */ /* 0x004fec0000010000 */
[----:B------:R-:W-:Y:S04]  /*27f0*/  BSSY.RECONVERGENT B5, `(.L_x_67) ;  /* 0x0000004000057945 */ /* 0x000fe80003800200 */
[----:B------:R-:W-:Y:S05]  /*2800*/  @P3 BRA `(.L_x_68) ;  /* 0x0000000000083947 */ /* 0x000fea0003800000 */
[----:B------:R-:W2:Y:S02]  /*2810*/  SYNCS.CCTL.IV [UR8+0x24008] ;  /* 0x02400800ff0079b1 */ /* 0x000ea40008000008 */
[----:B--2---:R-:W2:Y:S02]  /*2820*/  SYNCS.CCTL.IV [UR8+0x24028] ;  /* 0x02402800ff0079b1 */ /* 0x004ea40008000008 */
.L_x_68:
[----:B------:R-:W-:Y:S05]  /*2830*/  BSYNC.RECONVERGENT B5 ;  /* 0x0000000000057941 */ /* 0x000fea0003800200 */
.L_x_67:
[----:B--2---:R-:W-:Y:S06]  /*2840*/  BAR.SYNC.DEFER_BLOCKING 0x0 ;  /* 0x0000000000007b1d */ /* 0x004fec0000010000 */
[----:B------:R-:W-:Y:S04]  /*2850*/  BSSY.RECONVERGENT B5, `(.L_x_69) ;  /* 0x0000004000057945 */ /* 0x000fe80003800200 */
[----:B------:R-:W-:Y:S05]  /*2860*/  @P3 BRA `(.L_x_70) ;  /* 0x0000000000083947 */ /* 0x000fea0003800000 */
[----:B------:R-:W2:Y:S02]  /*2870*/  SYNCS.CCTL.IV [UR8+0x24010] ;  /* 0x02401000ff0079b1 */ /* 0x000ea40008000008 */
[----:B--2---:R-:W2:Y:S02]  /*2880*/  SYNCS.CCTL.IV [UR8+0x24030] ;  /* 0x02403000ff0079b1 */ /* 0x004ea40008000008 */
.L_x_70:
[----:B------:R-:W-:Y:S05]  /*2890*/  BSYNC.RECONVERGENT B5 ;  /* 0x0000000000057941 */ /* 0x000fea0003800200 */
.L_x_69:
[----:B------:R-:W-:Y:S01]  /*28a0*/  USHF.L.U32 UR9, UR9, 0x15, URZ ;  /* 0x0000001509097899 */ /* 0x000fe200080006ff */
[C---:B------:R-:W-:Y:S01]  /*28b0*/  IMAD.SHL.U32 R2, R0.reuse, 0x80, RZ ;  /* 0x0000008000027824 */ /* 0x040fe200078e00ff */
[----:B------:R-:W-:Y:S01]  /*28c0*/  ELECT P0, URZ, PT ;  /* 0x0000000000ff782f */ /* 0x000fe20003800000 */
[----:B------:R-:W-:Y:S01]  /*28d0*/  IMAD.SHL.U32 R3, R0, 0x10, RZ ;  /* 0x0000001000037824 */ /* 0x000fe200078e00ff */
[----:B------:R-:W-:Y:S02]  /*28e0*/  ULOP3.LUT UR9, UR9, 0x600000, URZ, 0xc0, !UPT ;  /* 0x0060000009097892 */ /* 0x000fe4000f8ec0ff */
[----:B------:R-:W-:Y:S01]  /*28f0*/  LOP3.LUT R0, R2, 0x3f80, RZ, 0xc0, !PT ;  /* 0x00003f8002007812 */ /* 0x000fe200078ec0ff */
[----:B------:R-:W-:Y:S01]  /*2900*/  UMOV UR10, UR23 ;  /* 0x00000017000a7c82 */ /* 0x000fe20008000000 */
[----:B------:R-:W-:Y:S01]  /*2910*/  UIADD3 UR9, UPT, UPT, UR12, UR9, URZ ;  /* 0x000000090c097290 */ /* 0x000fe2000fffe0ff */
[----:B------:R-:W-:Y:S02]  /*2920*/  ISETP.LT.U32.AND P0, PT, R68, 0x20, P0 ;  /* 0x000000204400780c */ /* 0x000fe40000701070 */
[----:B------:R-:W-:-:S04]  /*2930*/  LOP3.LUT R0, R0, 0x70, R3, 0xf8, !PT ;  /* 0x0000007000007812 */ /* 0x000fc800078ef803 */
[C---:B------:R-:W-:Y:S02]  /*2940*/  LOP3.LUT R2, R0.reuse, 0x10, RZ, 0x3c, !PT ;  /* 0x0000001000027812 */ /* 0x040fe400078e3cff */
[----:B-----5:R-:W3:Y:S01]  /*2950*/  LDTM.x64 R4, tmem[UR9] ;  /* 0x00000009000479ee */ /* 0x020ee20008340000 */
[----:B------:R-:W-:Y:S01]  /*2960*/  LOP3.LUT R3, R0, 0x20, RZ, 0x3c, !PT ;  /* 0x0000002000037812 */ /* 0x000fe200078e3cff */
[----:B------:R-:W-:Y:S01]  /*2970*/  NOP ;  /* 0x0000000000007918 */ /* 0x000fe20000000000 */
[----:B------:R-:W-:Y:S02]  /*2980*/  UMOV UR9, UR7 ;  /* 0x0000000700097c82 */ /* 0x000fe40008000000 */
[----:B---3--:R-:W-:Y:S01]  /*2990*/  VOTEU.ANY UP1, P0 ;  /* 0x0000000000ff7886 */ /* 0x008fe20000020100 */
[----:B------:R-:W-:Y:S01]  /*29a0*/  VOTEU.ANY UP0, P0 ;  /* 0x0000000000ff7886 */ /* 0x000fe20000000100 */
[----:B------:R-:W-:Y:S02]  /*29b0*/  F2FP.BF16.F32.PACK_AB R4, R5, R4 ;  /* 0x000000040504723e */ /* 0x000fe400000010ff */
[----:B------:R-:W-:-:S02]  /*29c0*/  F2FP.BF16.F32.PACK_AB R5, R7, R6 ;  /* 0x000000060705723e */ /* 0x000fc400000010ff */
[----:B------:R-:W-:Y:S02]  /*29d0*/  F2FP.BF16.F32.PACK_AB R12, R13, R12 ;  /* 0x0000000c0d0c723e */ /* 0x000fe400000010ff */
[----:B------:R-:W-:Y:S02]  /*29e0*/  F2FP.BF16.F32.PACK_AB R6, R9, R8 ;  /* 0x000000080906723e */ /* 0x000fe400000010ff */
[----:B------:R-:W-:Y:S02]  /*29f0*/  F2FP.BF16.F32.PACK_AB R7, R11, R10 ;  /* 0x0000000a0b07723e */ /* 0x000fe400000010ff */
[----:B------:R-:W-:Y:S02]  /*2a00*/  F2FP.BF16.F32.PACK_AB R13, R15, R14 ;  /* 0x0000000e0f0d723e */ /* 0x000fe400000010ff */
[----:B------:R-:W-:Y:S01]  /*2a10*/  F2FP.BF16.F32.PACK_AB R20, R21, R20 ;  /* 0x000000141514723e */ /* 0x000fe200000010ff */
[----:B--2---:R2:W-:Y:S01]  /*2a20*/  STS.128 [R0+UR8], R4 ;  /* 0x0000000400007988 */ /* 0x0045e20008000c08 */
[----:B------:R-:W-:-:S02]  /*2a30*/  F2FP.BF16.F32.PACK_AB R14, R17, R16 ;  /* 0x00000010110e723e */ /* 0x000fc400000010ff */
[----:B------:R-:W-:Y:S02]  /*2a40*/  F2FP.BF16.F32.PACK_AB R15, R19, R18 ;  /* 0x00000012130f723e */ /* 0x000fe400000010ff */
[----:B------:R-:W-:Y:S02]  /*2a50*/  F2FP.BF16.F32.PACK_AB R21, R23, R22 ;  /* 0x000000161715723e */ /* 0x000fe400000010ff */
[----:B------:R-:W-:Y:S01]  /*2a60*/  F2FP.BF16.F32.PACK_AB R28, R29, R28 ;  /* 0x0000001c1d1c723e */ /* 0x000fe200000010ff */
[----:B------:R2:W-:Y:S01]  /*2a70*/  STS.128 [R2+UR8], R12 ;  /* 0x0000000c02007988 */ /* 0x0005e20008000c08 */
[----:B------:R-:W-:Y:S02]  /*2a80*/  F2FP.BF16.F32.PACK_AB R22, R25, R24 ;  /* 0x000000181916723e */ /* 0x000fe400000010ff */
[----:B------:R-:W-:Y:S02]  /*2a90*/  F2FP.BF16.F32.PACK_AB R23, R27, R26 ;  /* 0x0000001a1b17723e */ /* 0x000fe400000010ff */
[----:B------:R-:W-:-:S02]  /*2aa0*/  F2FP.BF16.F32.PACK_AB R29, R31, R30 ;  /* 0x0000001e1f1d723e */ /* 0x000fc400000010ff */
[----:B------:R-:W-:Y:S01]  /*2ab0*/  F2FP.BF16.F32.PACK_AB R36, R37, R36 ;  /* 0x000000242524723e */ /* 0x000fe200000010ff */
[----:B------:R2:W-:Y:S01]  /*2ac0*/  STS.128 [R3+UR8], R20 ;  /* 0x0000001403007988 */ /* 0x0005e20008000c08 */
[----:B------:R-:W-:Y:S02]  /*2ad0*/  F2FP.BF16.F32.PACK_AB R30, R33, R32 ;  /* 0x00000020211e723e */ /* 0x000fe400000010ff */
[----:B------:R-:W-:Y:S02]  /*2ae0*/  F2FP.BF16.F32.PACK_AB R31, R35, R34 ;  /* 0x00000022231f723e */ /* 0x000fe400000010ff */
[----:B------:R-:W-:Y:S02]  /*2af0*/  F2FP.BF16.F32.PACK_AB R37, R39, R38 ;  /* 0x000000262725723e */ /* 0x000fe400000010ff */
[----:B------:R-:W-:Y:S02]  /*2b00*/  F2FP.BF16.F32.PACK_AB R44, R45, R44 ;  /* 0x0000002c2d2c723e */ /* 0x000fe400000010ff */
[----:B------:R-:W-:-:S02]  /*2b10*/  LOP3.LUT R8, R0, 0x30, RZ, 0x3c, !PT ;  /* 0x0000003000087812 */ /* 0x000fc400078e3cff */
[----:B------:R-:W-:Y:S02]  /*2b20*/  F2FP.BF16.F32.PACK_AB R38, R41, R40 ;  /* 0x000000282926723e */ /* 0x000fe400000010ff */
[----:B------:R-:W-:Y:S01]  /*2b30*/  F2FP.BF16.F32.PACK_AB R39, R43, R42 ;  /* 0x0000002a2b27723e */ /* 0x000fe200000010ff */
[----:B------:R2:W-:Y:S01]  /*2b40*/  STS.128 [R8+UR8], R28 ;  /* 0x0000001c08007988 */ /* 0x0005e20008000c08 */
[----:B------:R-:W-:Y:S02]  /*2b50*/  F2FP.BF16.F32.PACK_AB R45, R47, R46 ;  /* 0x0000002e2f2d723e */ /* 0x000fe400000010ff */
[----:B------:R-:W-:Y:S02]  /*2b60*/  F2FP.BF16.F32.PACK_AB R52, R53, R52 ;  /* 0x000000343534723e */ /* 0x000fe400000010ff */
[----:B------:R-:W-:Y:S02]  /*2b70*/  LOP3.LUT R9, R0, 0x40, RZ, 0x3c, !PT ;  /* 0x0000004000097812 */ /* 0x000fe400078e3cff */
[----:B------:R-:W-:-:S02]  /*2b80*/  F2FP.BF16.F32.PACK_AB R46, R49, R48 ;  /* 0x00000030312e723e */ /* 0x000fc400000010ff */
[----:B------:R-:W-:Y:S01]  /*2b90*/  F2FP.BF16.F32.PACK_AB R47, R51, R50 ;  /* 0x00000032332f723e */ /* 0x000fe200000010ff */
[----:B------:R2:W-:Y:S01]  /*2ba0*/  STS.128 [R9+UR8], R36 ;  /* 0x0000002409007988 */ /* 0x0005e20008000c08 */
[----:B------:R-:W-:Y:S02]  /*2bb0*/  F2FP.BF16.F32.PACK_AB R53, R55, R54 ;  /* 0x000000363735723e */ /* 0x000fe400000010ff */
[----:B------:R-:W-:Y:S02]  /*2bc0*/  F2FP.BF16.F32.PACK_AB R60, R61, R60 ;  /* 0x0000003c3d3c723e */ /* 0x000fe400000010ff */
[----:B------:R-:W-:Y:S02]  /*2bd0*/  LOP3.LUT R10, R0, 0x50, RZ, 0x3c, !PT ;  /* 0x00000050000a7812 */ /* 0x000fe400078e3cff */
[----:B------:R-:W-:Y:S02]  /*2be0*/  F2FP.BF16.F32.PACK_AB R54, R57, R56 ;  /* 0x000000383936723e */ /* 0x000fe400000010ff */
[----:B------:R-:W-:Y:S01]  /*2bf0*/  F2FP.BF16.F32.PACK_AB R55, R59, R58 ;  /* 0x0000003a3b37723e */ /* 0x000fe200000010ff */
[----:B------:R2:W-:Y:S01]  /*2c00*/  STS.128 [R10+UR8], R44 ;  /* 0x0000002c0a007988 */ /* 0x0005e20008000c08 */
[----:B------:R-:W-:-:S02]  /*2c10*/  F2FP.BF16.F32.PACK_AB R61, R63, R62 ;  /* 0x0000003e3f3d723e */ /* 0x000fc400000010ff */
[C---:B------:R-:W-:Y:S02]  /*2c20*/  LOP3.LUT R11, R0.reuse, 0x60, RZ, 0x3c, !PT ;  /* 0x00000060000b7812 */ /* 0x040fe400078e3cff */
[----:B------:R-:W-:Y:S02]  /*2c30*/  F2FP.BF16.F32.PACK_AB R62, R65, R64 ;  /* 0x00000040413e723e */ /* 0x000fe400000010ff */
[----:B------:R-:W-:Y:S01]  /*2c40*/  F2FP.BF16.F32.PACK_AB R63, R67, R66 ;  /* 0x00000042433f723e */ /* 0x000fe200000010ff */
[----:B------:R2:W-:Y:S01]  /*2c50*/  STS.128 [R11+UR8], R52 ;  /* 0x000000340b007988 */ /* 0x0005e20008000c08 */
[----:B------:R-:W-:-:S05]  /*2c60*/  LOP3.LUT R16, R0, 0x70, RZ, 0x3c, !PT ;  /* 0x0000007000107812 */ /* 0x000fca00078e3cff */
[----:B------:R2:W-:Y:S01]  /*2c70*/  STS.128 [R16+UR8], R60 ;  /* 0x0000003c10007988 */ /* 0x0005e20008000c08 */
[----:B------:R3:W-:Y:S06]  /*2c80*/  MEMBAR.ALL.CTA ;  /* 0x0000000000007992 */ /* 0x0007ec0000008000 */
[----:B---3--:R-:W3:Y:S02]  /*2c90*/  FENCE.VIEW.ASYNC.S ;  /* 0x00000000000073c6 */ /* 0x008ee40000000000 */
[----:B---3--:R-:W-:Y:S06]  /*2ca0*/  BAR.SYNC.DEFER_BLOCKING 0x0 ;  /* 0x0000000000007b1d */ /* 0x008fec0000010000 */
[----:B------:R2:W-:Y:S01]  /*2cb0*/  @UP1 UTMASTG.2D [UR8], [UR14] ;  /* 0x000000080e0013b5 */ /* 0x0005e20008008000 */
[----:B------:R0:W-:Y:S01]  /*2cc0*/  UTMACMDFLUSH ;  /* 0x00000000000079b7 */ /* 0x0001e20000000000 */
[----:B------:R-:W-:-:S04]  /*2cd0*/  DEPBAR.LE SB0, 0x0 ;  /* 0x000080000000791a */ /* 0x000fc80000000000 */
[----:B------:R-:W-:Y:S08]  /*2ce0*/  BAR.SYNC.DEFER_BLOCKING 0x0 ;  /* 0x0000000000007b1d */ /* 0x000ff00000010000 */
[----:B------:R-:W-:Y:S06]  /*2cf0*/  BAR.SYNC.DEFER_BLOCKING 0x0 ;  /* 0x0000000000007b1d */ /* 0x000fec0000010000 */
[----:B--2---:R-:W-:Y:S05]  /*2d00*/  @P2 BRA `(.L_x_71) ;  /* 0x0000000000a02947 */ /* 0x004fea0003800000 */
[----:B------:R-:W2:Y:S01]  /*2d10*/  S2UR UR5, SR_CgaCtaId ;  /* 0x00000000000579c3 */ /* 0x000ea20000008800 */
[----:B------:R-:W-:Y:S01]  /*2d20*/  NOP ;  /* 0x0000000000007918 */ /* 0x000fe20000000000 */
[----:B------:R-:W-:Y:S01]  /*2d30*/  UMOV UR4, 0x50 ;  /* 0x0000005000047882 */ /* 0x000fe20000000000 */
[----:B------:R-:W-:Y:S02]  /*2d40*/  IMAD.U32 R0, RZ, RZ, UR12 ;  /* 0x0000000cff007e24 */ /* 0x000fe4000f8e00ff */
[----:B------:R-:W-:Y:S02]  /*2d50*/  IMAD.MOV.U32 R3, RZ, RZ, 0x3 ;  /* 0x00000003ff037424 */ /* 0x000fe400078e00ff */
[----:B------:R-:W-:Y:S01]  /*2d60*/  IMAD.MOV.U32 R7, RZ, RZ, 0x1 ;  /* 0x00000001ff077424 */ /* 0x000fe200078e00ff */
[----:B------:R-:W-:-:S04]  /*2d70*/  LOP3.LUT R0, R0, 0xffff, RZ, 0xc0, !PT ;  /* 0x0000ffff00007812 */ /* 0x000fc800078ec0ff */
[----:B------:R-:W-:-:S05]  /*2d80*/  SHF.R.U32.HI R0, RZ, 0x5, R0 ;  /* 0x00000005ff007819 */ /* 0x000fca0000011600 */
[----:B------:R-:W-:Y:S01]  /*2d90*/  VIADD R2, R0, 0x10 ;  /* 0x0000001000027836 */ /* 0x000fe20000000000 */
[----:B------:R-:W-:Y:S01]  /*2da0*/  SHF.L.U32 R0, R3, R0, RZ ;  /* 0x0000000003007219 */ /* 0x000fe200000006ff */
[----:B--2---:R-:W-:-:S03]  /*2db0*/  ULEA UR6, UR5, UR4, 0x18 ;  /* 0x0000000405067291 */ /* 0x004fc6000f8ec0ff */
[----:B------:R-:W-:-:S04]  /*2dc0*/  SHF.L.U32 R3, R7, R2, RZ ;  /* 0x0000000207037219 */ /* 0x000fc800000006ff */
[----:B------:R-:W-:Y:S02]  /*2dd0*/  LOP3.LUT R0, R3, R0, RZ, 0xfc, !PT ;  /* 0x0000000003007212 */ /* 0x000fe400078efcff */
[----:B------:R-:W2:Y:S02]  /*2de0*/  LDS R5, [UR6] ;  /* 0x00000006ff057984 */ /* 0x000ea40008000800 */
[C---:B------:R-:W-:Y:S02]  /*2df0*/  LOP3.LUT R2, R0.reuse, 0xffff, RZ, 0xc0, !PT ;  /* 0x0000ffff00027812 */ /* 0x040fe400078ec0ff */
[----:B--2---:R-:W-:-:S04]  /*2e00*/  LOP3.LUT R3, R0, 0xffff, R5, 0x80, !PT ;  /* 0x0000ffff00037812 */ /* 0x004fc800078e8005 */
[----:B------:R-:W-:-:S13]  /*2e10*/  ISETP.NE.AND P0, PT, R3, R2, PT ;  /* 0x000000020300720c */ /* 0x000fda0003f05270 */
[----:B------:R-:W-:Y:S05]  /*2e20*/  @P0 BRA `(.L_x_72) ;  /* 0x0000000000500947 */ /* 0x000fea0003800000 */
[----:B------:R-:W-:Y:S02]  /*2e30*/  SHF.R.U32.HI R5, RZ, 0x10, R5 ;  /* 0x00000010ff057819 */ /* 0x000fe40000011605 */
[----:B------:R-:W-:-:S04]  /*2e40*/  SHF.R.U32.HI R2, RZ, 0x10, R0 ;  /* 0x00000010ff027819 */ /* 0x000fc80000011600 */
[----:B------:R-:W-:-:S04]  /*2e50*/  LOP3.LUT R5, R5, R2, RZ, 0xc0, !PT ;  /* 0x0000000205057212 */ /* 0x000fc800078ec0ff */
[----:B------:R-:W-:-:S13]  /*2e60*/  ISETP.NE.AND P0, PT, R5, R2, PT ;  /* 0x000000020500720c */ /* 0x000fda0003f05270 */
[----:B------:R-:W-:Y:S05]  /*2e70*/  @P0 BRA `(.L_x_73) ;  /* 0x0000000000300947 */ /* 0x000fea0003800000 */
[----:B------:R-:W-:Y:S01]  /*2e80*/  R2UR UR4, R0 ;  /* 0x00000000000472ca */ /* 0x000fe200000e0000 */
[----:B------:R-:W-:Y:S01]  /*2e90*/  VOTEU.ANY UR5, UPT, PT ;  /* 0x0000000000057886 */ /* 0x000fe200038e0100 */
[----:B------:R-:W2:Y:S01]  /*2ea0*/  S2R R0, SR_LANEID ;  /* 0x0000000000007919 */ /* 0x000ea20000000000 */
[----:B------:R-:W-:-:S10]  /*2eb0*/  UFLO.U32 UR5, UR5 ;  /* 0x00000005000572bd */ /* 0x000fd400080e0000 */
[----:B------:R-:W-:-:S06]  /*2ec0*/  ULOP3.LUT UR4, URZ, UR4, URZ, 0x33, !UPT ;  /* 0x00000004ff047292 */ /* 0x000fcc000f8e33ff */
[----:B------:R-:W-:-:S04]  /*2ed0*/  IMAD.U32 R2, RZ, RZ, UR4 ;  /* 0x00000004ff027e24 */ /* 0x000fc8000f8e00ff */
[----:B------:R-:W3:Y:S02]  /*2ee0*/  REDUX UR7, R2 ;  /* 0x00000000020773c4 */ /* 0x000ee40000000000 */
[----:B------:R4:W-:Y:S01]  /*2ef0*/  UTCATOMSWS.AND URZ, UR4 ;  /* 0x0000000400ff79e3 */ /* 0x0009e20008000000 */
[----:B--2---:R-:W-:Y:S01]  /*2f00*/  ISETP.EQ.U32.AND P0, PT, R0, UR5, PT ;  /* 0x0000000500007c0c */ /* 0x004fe2000bf02070 */
[----:B---3--:R-:W-:-:S12]  /*2f10*/  IMAD.U32 R0, RZ, RZ, UR7 ;  /* 0x00000007ff007e24 */ /* 0x008fd8000f8e00ff */
[----:B------:R4:W-:Y:S01]  /*2f20*/  @P0 ATOMS.AND RZ, [UR6], R0 ;  /* 0x00000000ffff098c */ /* 0x0009e2000a800006 */
[----:B------:R-:W-:Y:S05]  /*2f30*/  BRA `(.L_x_71) ;  /* 0x0000000000147947 */ /* 0x000fea0003800000 */
.L_x_73:
[----:B------:R-:W-:-:S07]  /*2f40*/  MOV R2, 0x2f60 ;  /* 0x00002f6000027802 */ /* 0x000fce0000000f00 */
[----:B-1----:R-:W-:Y:S05]  /*2f50*/  CALL.REL.NOINC `($__internal_0_$__cuda_sm10x_tcgen05_guardrail_trap_col_being_dealloced_not_returned_by_alloc) ;  /* 0x0000000000447944 */ /* 0x002fea0003c00000 */
[----:B------:R-:W-:Y:S05]  /*2f60*/  BRA `(.L_x_71) ;  /* 0x0000000000087947 */ /* 0x000fea0003800000 */
.L_x_72:
[----:B------:R-:W-:-:S07]  /*2f70*/  MOV R2, 0x2f90 ;  /* 0x00002f9000027802 */ /* 0x000fce0000000f00 */
[----:B-1----:R-:W-:Y:S05]  /*2f80*/  CALL.REL.NOINC `($__internal_2_$__cuda_sm10x_tcgen05_guardrail_trap_unallocated_columns_being_dealloced) ;  /* 0x0000000000507944 */ /* 0x002fea0003c00000 */
.L_x_71:
[----:B------:R-:W-:Y:S01]  /*2f90*/  NOP ;  /* 0x0000000000007918 */ /* 0x000fe20000000000 */
[----:B----4-:R-:W-:Y:S05]  /*2fa0*/  EXIT ;  /* 0x000000000000794d */ /* 0x010fea0003800000 */
.L_x_58:
[----:B------:R-:W2:Y:S02]  /*2fb0*/  SYNCS.PHASECHK.TRANS64.TRYWAIT P0, [UR8+0x24000], RZ ;  /* 0x024000ffff0075a7 */ /* 0x000ea40008001108 */
[----:B--2---:R-:W-:Y:S05]  /*2fc0*/  @!P0 BRA `(.L_x_58) ;  /* 0xfffffffc00f88947 */ /* 0x004fea000383ffff */
[----:B------:R-:W-:Y:S05]  /*2fd0*/  BRA `(.L_x_74) ;  /* 0xffffffec00107947 */ /* 0x000fea000383ffff */
.L_x_60:
[----:B------:R-:W2:Y:S02]  /*2fe0*/  SYNCS.PHASECHK.TRANS64.TRYWAIT P1, [UR8+0x24020], RZ ;  /* 0x024020ffff0075a7 */ /* 0x000ea40008021108 */
[----:B--2---:R-:W-:Y:S05]  /*2ff0*/  @!P1 BRA `(.L_x_60) ;  /* 0xfffffffc00f89947 */ /* 0x004fea000383ffff */
[----:B------:R-:W-:Y:S05]  /*3000*/  BRA `(.L_x_75) ;  /* 0xfffffff000007947 */ /* 0x000fea000383ffff */
.L_x_61:
[----:B------:R-:W3:Y:S02]  /*3010*/  SYNCS.PHASECHK.TRANS64.TRYWAIT P0, [UR42+0x24000], R3 ;  /* 0x02400003ff0075a7 */ /* 0x000ee4000800112a */
[----:B---3--:R-:W-:Y:S05]  /*3020*/  @!P0 BRA `(.L_x_61) ;  /* 0xfffffffc00f88947 */ /* 0x008fea000383ffff */
[----:B------:R-:W-:Y:S05]  /*3030*/  BRA `(.L_x_76) ;  /* 0xfffffff0008c7947 */ /* 0x000fea000383ffff */
.L_x_63:
[----:B------:R-:W3:Y:S02]  /*3040*/  SYNCS.PHASECHK.TRANS64.TRYWAIT P0, [UR42+0x24020], R3 ;  /* 0x02402003ff0075a7 */ /* 0x000ee4000800112a */
[----:B---3--:R-:W-:Y:S05]  /*3050*/  @!P0 BRA `(.L_x_63) ;  /* 0xfffffffc00f88947 */ /* 0x008fea000383ffff */
[----:B------:R-:W-:Y:S05]  /*3060*/  BRA `(.L_x_77) ;  /* 0xfffffff400a47947 */ /* 0x000fea000383ffff */
        .weak           $__internal_0_$__cuda_sm10x_tcgen05_guardrail_trap_col_being_dealloced_not_returned_by_alloc
        .type           $__internal_0_$__cuda_sm10x_tcgen05_guardrail_trap_col_being_dealloced_not_returned_by_alloc,@function
        .size           $__internal_0_$__cuda_sm10x_tcgen05_guardrail_trap_col_being_dealloced_not_returned_by_alloc,($__internal_1_$__cuda_sm10x_tcgen05_guardrail_trap_phase_invalid_during_alloc - $__internal_0_$__cuda_sm10x_tcgen05_guardrail_trap_col_being_dealloced_not_returned_by_alloc)
$__internal_0_$__cuda_sm10x_tcgen05_guardrail_trap_col_being_dealloced_not_returned_by_alloc:
[----:B------:R-:W-:Y:S05]  /*3070*/  BPT.TRAP 0x1 ;  /* 0x000000040000795c */ /* 0x000fea0000300000 */
[----:B------:R-:W-:-:S04]  /*3080*/  IMAD.MOV.U32 R3, RZ, RZ, 0x0 ;  /* 0x00000000ff037424 */ /* 0x000fc800078e00ff */
[----:B------:R-:W-:Y:S05]  /*3090*/  RET.REL.NODEC R2 `(gluon_tcgen05) ;  /* 0xffffffcc02d87950 */ /* 0x000fea0003c3ffff */
        .weak           $__internal_1_$__cuda_sm10x_tcgen05_guardrail_trap_phase_invalid_during_alloc
        .type           $__internal_1_$__cuda_sm10x_tcgen05_guardrail_trap_phase_invalid_during_alloc,@function
        .size           $__internal_1_$__cuda_sm10x_tcgen05_guardrail_trap_phase_invalid_during_alloc,($__internal_2_$__cuda_sm10x_tcgen05_guardrail_trap_unallocated_columns_being_dealloced - $__internal_1_$__cuda_sm10x_tcgen05_guardrail_trap_phase_invalid_during_alloc)
$__internal_1_$__cuda_sm10x_tcgen05_guardrail_trap_phase_invalid_during_alloc:
[----:B------:R-:W-:Y:S05]  /*30a0*/  BPT.TRAP 0x1 ;  /* 0x000000040000795c */ /* 0x000fea0000300000 */
[----:B------:R-:W-:-:S04]  /*30b0*/  IMAD.MOV.U32 R3, RZ, RZ, 0x0 ;  /* 0x00000000ff037424 */ /* 0x000fc800078e00ff */
[----:B------:R-:W-:Y:S05]  /*30c0*/  RET.REL.NODEC R2 `(gluon_tcgen05) ;  /* 0xffffffcc02cc7950 */ /* 0x000fea0003c3ffff */
        .weak           $__internal_2_$__cuda_sm10x_tcgen05_guardrail_trap_unallocated_columns_being_dealloced
        .type           $__internal_2_$__cuda_sm10x_tcgen05_guardrail_trap_unallocated_columns_being_dealloced,@function
        .size           $__internal_2_$__cuda_sm10x_tcgen05_guardrail_trap_unallocated_columns_being_dealloced,(.L_x_81 - $__internal_2_$__cuda_sm10x_tcgen05_guardrail_trap_unallocated_columns_being_dealloced)
$__internal_2_$__cuda_sm10x_tcgen05_guardrail_trap_unallocated_columns_being_dealloced:
[----:B------:R-:W-:Y:S05]  /*30d0*/  BPT.TRAP 0x1 ;  /* 0x000000040000795c */ /* 0x000fea0000300000 */
[----:B------:R-:W-:-:S04]  /*30e0*/  IMAD.MOV.U32 R3, RZ, RZ, 0x0 ;  /* 0x00000000ff037424 */ /* 0x000fc800078e00ff */
[----:B------:R-:W-:Y:S05]  /*30f0*/  RET.REL.NODEC R2 `(gluon_tcgen05) ;  /* 0xffffffcc02c07950 */ /* 0x000fea0003c3ffff */
.L_x_78:
[----:B------:R-:W-:-:S00]  /*3100*/  BRA `(.L_x_78) ;  /* 0xfffffffc00fc7947 */ /* 0x000fc0000383ffff */
[----:B------:R-:W-:-:S00]  /*3110*/  NOP ;  /* 0x0000000000007918 */ /* 0x000fc00000000000 */
        /* <DEDUP_REMOVED lines=14> */
.L_x_81:


//--------------------- .nv.shared.gluon_tcgen05  --------------------------
	.section	.nv.shared.gluon_tcgen05,"aw",@nobits
	.sectionflags	@""
	.align	16
	.zero		1024


//--------------------- .nv.shared.reserved.0     --------------------------
	.section	.nv.shared.reserved.0,"aw",@nobits
	.align	8
	.weak		__nv_reservedSMEM_offset_0_alias
	.size		__nv_reservedSMEM_offset_0_alias, 0, 64
	.other		__nv_reservedSMEM_offset_0_alias,@"STO_CUDA_RESERVED_SHARED STV_DEFAULT"
__nv_reservedSMEM_offset_0_alias:
	.zero		0
.nv.shared.reserved.0:
	.zero		64
	.weak		__nv_reservedSMEM_allocation_phase
	.type		__nv_reservedSMEM_allocation_phase,@object
	.size		__nv_reservedSMEM_allocation_phase,(.L_0 - __nv_reservedSMEM_allocation_phase)
__nv_reservedSMEM_allocation_phase:
	.zero		1
.L_0:
	.zero		7
	.weak		__nv_reservedSMEM_devtool_atexit_pc
	.type		__nv_reservedSMEM_devtool_atexit_pc,@object
	.size		__nv_reservedSMEM_devtool_atexit_pc,(__nv_reservedSMEM_allocation_mask - __nv_reservedSMEM_devtool_atexit_pc)
__nv_reservedSMEM_devtool_atexit_pc:
	.zero		8
	.weak		__nv_reservedSMEM_allocation_mask
	.type		__nv_reservedSMEM_allocation_mask,@object
	.size		__nv_reservedSMEM_allocation_mask,(.L_2 - __nv_reservedSMEM_allocation_mask)
__nv_reservedSMEM_allocation_mask:
	.zero		4
.L_2:


//--------------------- .nv.constant0.gluon_tcgen05 --------------------------
	.section	.nv.constant0.gluon_tcgen05,"a",@progbits
	.sectionflags	@""
	.align	4
.nv.constant0.gluon_tcgen05:
	.zero		976


//--------------------- SYMBOLS --------------------------

	.type		.nv.reservedSmem.offset0,@object
	.size		.nv.reservedSmem.offset0,0x4
	.type		.nv.reservedSmem.cap,@object
	.size		.nv.reservedSmem.cap,0x4
